	.target	sm_100a

	.elftype	@"ET_EXEC"


//--------------------- .note.nv.tkinfo           --------------------------
	.section	.note.nv.tkinfo,"",@"SHT_NOTE"
	.sectionflags	@"SHF_NOTE_NV_TKINFO"
	.tkinfo
        /*0018*/ 	.word	0x00000002
        /*0030*/ 	.string	""
        /*0030*/ 	.string	"ptxas"
        /*0030*/ 	.string	"Cuda compilation tools, release 13.0, V13.0.88"
        /*0030*/ 	.string	"Build cuda_13.0.r13.0/compiler.36424714_0"
        /*0030*/ 	.string	"-arch sm_100a -m 64 "



//--------------------- .note.nv.cuinfo           --------------------------
	.section	.note.nv.cuinfo,"",@"SHT_NOTE"
	.sectionflags	@"SHF_NOTE_NV_CUINFO"
        /*0018*/ 	.short	0x0002
        /*001a*/ 	.short	0x0064
        /*001c*/ 	.short	0x0082
	.zero		2


//--------------------- .nv.info                  --------------------------
	.section	.nv.info,"",@"SHT_CUDA_INFO"
	.align	4


	//----- nvinfo : EIATTR_REGCOUNT
	.align		4
        /*0000*/ 	.byte	0x04, 0x2f
        /*0002*/ 	.short	(.L_20 - .L_19)
	.align		4
.L_19:
        /*0004*/ 	.word	index@(_ZN7cutlass13device_kernelINS_4gemm6kernel13GemmUniversalIN4cute5tupleIJiiiiEEENS1_10collective13CollectiveMmaINS1_35MainloopSm100TmaUmmaWarpSpecializedILi4ELi2ELi4ENS5_IJNS4_1CILi1EEESB_SB_EEEEENS5_IJNSA_ILi64EEENSA_ILi256EEESE_EEENS_12float_e4m3_tENS5_IJlSB_lEEESH_SI_NS4_8TiledMMAINS4_8MMA_AtomIJNS4_10MMA_TraitsINS4_19SM100_MMA_F8F6F4_SSEJSH_SH_fSE_SF_NS4_17integral_constantINS4_4UMMA5MajorELSP_0EEESQ_NSN_INSO_7ScaleInELSR_0EEESS_EEEEEENS4_6LayoutISC_NS5_IJNSA_ILi0EEESW_SW_EEEEENS5_IJNS4_10UnderscoreESZ_SZ_EEEEENS4_13SM90_TMA_LOADENS4_14ComposedLayoutINS4_7SwizzleILi2ELi4ELi3EEENS4_18smem_ptr_flag_bitsILi8EEENSV_INS5_IJNSA_ILi8EEESE_EEENS5_IJSE_SB_EEEEEEEvNS4_8identityES12_S1C_vS1D_EENS_8epilogue10collective18CollectiveEpilogueINS1F_23Sm100TmaWarpSpecializedILi4ELi2ELi32ELb0ELb0EEEJSG_NS5_IJNSV_ISE_SB_EES1K_EEESH_SI_SH_SI_NS1F_6fusion15FusionCallbacksIS1J_NS1M_17LinearCombinationISH_fSH_fLNS_15FloatRoundStyleE2EEESG_S1L_JEEENS4_5SM1004TMEM4LOAD26SM100_TMEM_LOAD_16dp32b32xES12_S1C_NS4_39AutoVectorizingCopyWithAssumedAlignmentILi128EEENS4_14SM90_TMA_STOREES1C_S1X_S1X_EEEvvEEEEvNT_6ParamsE)
        /*0008*/ 	.word	0x00000079


	//----- nvinfo : EIATTR_FRAME_SIZE
	.align		4
.L_20:
        /*000c*/ 	.byte	0x04, 0x11
        /*000e*/ 	.short	(.L_22 - .L_21)
	.align		4
.L_21:
        /*0010*/ 	.word	index@($__internal_2_$__cuda_sm10x_tcgen05_guardrail_trap_unallocated_columns_being_dealloced)
        /*0014*/ 	.word	0x00000000


	//----- nvinfo : EIATTR_FRAME_SIZE
	.align		4
.L_22:
        /*0018*/ 	.byte	0x04, 0x11
        /*001a*/ 	.short	(.L_24 - .L_23)
	.align		4
.L_23:
        /*001c*/ 	.word	index@($__internal_1_$__cuda_sm10x_tcgen05_guardrail_trap_phase_invalid_during_alloc)
        /*0020*/ 	.word	0x00000000


	//----- nvinfo : EIATTR_FRAME_SIZE
	.align		4
.L_24:
        /*0024*/ 	.byte	0x04, 0x11
        /*0026*/ 	.short	(.L_26 - .L_25)
	.align		4
.L_25:
        /*0028*/ 	.word	index@($__internal_0_$__cuda_sm10x_tcgen05_guardrail_trap_col_being_dealloced_not_returned_by_alloc)
        /*002c*/ 	.word	0x00000000


	//----- nvinfo : EIATTR_FRAME_SIZE
	.align		4
.L_26:
        /*0030*/ 	.byte	0x04, 0x11
        /*0032*/ 	.short	(.L_28 - .L_27)
	.align		4
.L_27:
        /*0034*/ 	.word	index@(_ZN7cutlass13device_kernelINS_4gemm6kernel13GemmUniversalIN4cute5tupleIJiiiiEEENS1_10collective13CollectiveMmaINS1_35MainloopSm100TmaUmmaWarpSpecializedILi4ELi2ELi4ENS5_IJNS4_1CILi1EEESB_SB_EEEEENS5_IJNSA_ILi64EEENSA_ILi256EEESE_EEENS_12float_e4m3_tENS5_IJlSB_lEEESH_SI_NS4_8TiledMMAINS4_8MMA_AtomIJNS4_10MMA_TraitsINS4_19SM100_MMA_F8F6F4_SSEJSH_SH_fSE_SF_NS4_17integral_constantINS4_4UMMA5MajorELSP_0EEESQ_NSN_INSO_7ScaleInELSR_0EEESS_EEEEEENS4_6LayoutISC_NS5_IJNSA_ILi0EEESW_SW_EEEEENS5_IJNS4_10UnderscoreESZ_SZ_EEEEENS4_13SM90_TMA_LOADENS4_14ComposedLayoutINS4_7SwizzleILi2ELi4ELi3EEENS4_18smem_ptr_flag_bitsILi8EEENSV_INS5_IJNSA_ILi8EEESE_EEENS5_IJSE_SB_EEEEEEEvNS4_8identityES12_S1C_vS1D_EENS_8epilogue10collective18CollectiveEpilogueINS1F_23Sm100TmaWarpSpecializedILi4ELi2ELi32ELb0ELb0EEEJSG_NS5_IJNSV_ISE_SB_EES1K_EEESH_SI_SH_SI_NS1F_6fusion15FusionCallbacksIS1J_NS1M_17LinearCombinationISH_fSH_fLNS_15FloatRoundStyleE2EEESG_S1L_JEEENS4_5SM1004TMEM4LOAD26SM100_TMEM_LOAD_16dp32b32xES12_S1C_NS4_39AutoVectorizingCopyWithAssumedAlignmentILi128EEENS4_14SM90_TMA_STOREES1C_S1X_S1X_EEEvvEEEEvNT_6ParamsE)
        /*0038*/ 	.word	0x00000000


	//----- nvinfo : EIATTR_MIN_STACK_SIZE
	.align		4
.L_28:
        /*003c*/ 	.byte	0x04, 0x12
        /*003e*/ 	.short	(.L_30 - .L_29)
	.align		4
.L_29:
        /*0040*/ 	.word	index@(_ZN7cutlass13device_kernelINS_4gemm6kernel13GemmUniversalIN4cute5tupleIJiiiiEEENS1_10collective13CollectiveMmaINS1_35MainloopSm100TmaUmmaWarpSpecializedILi4ELi2ELi4ENS5_IJNS4_1CILi1EEESB_SB_EEEEENS5_IJNSA_ILi64EEENSA_ILi256EEESE_EEENS_12float_e4m3_tENS5_IJlSB_lEEESH_SI_NS4_8TiledMMAINS4_8MMA_AtomIJNS4_10MMA_TraitsINS4_19SM100_MMA_F8F6F4_SSEJSH_SH_fSE_SF_NS4_17integral_constantINS4_4UMMA5MajorELSP_0EEESQ_NSN_INSO_7ScaleInELSR_0EEESS_EEEEEENS4_6LayoutISC_NS5_IJNSA_ILi0EEESW_SW_EEEEENS5_IJNS4_10UnderscoreESZ_SZ_EEEEENS4_13SM90_TMA_LOADENS4_14ComposedLayoutINS4_7SwizzleILi2ELi4ELi3EEENS4_18smem_ptr_flag_bitsILi8EEENSV_INS5_IJNSA_ILi8EEESE_EEENS5_IJSE_SB_EEEEEEEvNS4_8identityES12_S1C_vS1D_EENS_8epilogue10collective18CollectiveEpilogueINS1F_23Sm100TmaWarpSpecializedILi4ELi2ELi32ELb0ELb0EEEJSG_NS5_IJNSV_ISE_SB_EES1K_EEESH_SI_SH_SI_NS1F_6fusion15FusionCallbacksIS1J_NS1M_17LinearCombinationISH_fSH_fLNS_15FloatRoundStyleE2EEESG_S1L_JEEENS4_5SM1004TMEM4LOAD26SM100_TMEM_LOAD_16dp32b32xES12_S1C_NS4_39AutoVectorizingCopyWithAssumedAlignmentILi128EEENS4_14SM90_TMA_STOREES1C_S1X_S1X_EEEvvEEEEvNT_6ParamsE)
        /*0044*/ 	.word	0x00000000
.L_30:


//--------------------- .nv.compat                --------------------------
	.section	.nv.compat,"",@"SHT_CUDA_COMPAT_INFO"
	.align	4
        /*0000*/ 	.byte	0x02, 0x09, 0x01, 0x00, 0x02, 0x02, 0x02, 0x00, 0x02, 0x05, 0x05, 0x00, 0x03, 0x07, 0x01, 0x01
        /*0010*/ 	.byte	0x02, 0x03, 0x01, 0x00, 0x02, 0x06, 0x01, 0x00, 0x04, 0x0b, 0x08, 0x00, 0x09, 0x00, 0x00, 0x00
        /*0020*/ 	.byte	0x00, 0x00, 0x00, 0x00


//--------------------- .nv.info._ZN7cutlass13device_kernelINS_4gemm6kernel13GemmUniversalIN4cute5tupleIJiiiiEEENS1_10collective13CollectiveMmaINS1_35MainloopSm100TmaUmmaWarpSpecializedILi4ELi2ELi4ENS5_IJNS4_1CILi1EEESB_SB_EEEEENS5_IJNSA_ILi64EEENSA_ILi256EEESE_EEENS_12float_e4m3_tENS5_IJlSB_lEEESH_SI_NS4_8TiledMMAINS4_8MMA_AtomIJNS4_10MMA_TraitsINS4_19SM100_MMA_F8F6F4_SSEJSH_SH_fSE_SF_NS4_17integral_constantINS4_4UMMA5MajorELSP_0EEESQ_NSN_INSO_7ScaleInELSR_0EEESS_EEEEEENS4_6LayoutISC_NS5_IJNSA_ILi0EEESW_SW_EEEEENS5_IJNS4_10UnderscoreESZ_SZ_EEEEENS4_13SM90_TMA_LOADENS4_14ComposedLayoutINS4_7SwizzleILi2ELi4ELi3EEENS4_18smem_ptr_flag_bitsILi8EEENSV_INS5_IJNSA_ILi8EEESE_EEENS5_IJSE_SB_EEEEEEEvNS4_8identityES12_S1C_vS1D_EENS_8epilogue10collective18CollectiveEpilogueINS1F_23Sm100TmaWarpSpecializedILi4ELi2ELi32ELb0ELb0EEEJSG_NS5_IJNSV_ISE_SB_EES1K_EEESH_SI_SH_SI_NS1F_6fusion15FusionCallbacksIS1J_NS1M_17LinearCombinationISH_fSH_fLNS_15FloatRoundStyleE2EEESG_S1L_JEEENS4_5SM1004TMEM4LOAD26SM100_TMEM_LOAD_16dp32b32xES12_S1C_NS4_39AutoVectorizingCopyWithAssumedAlignmentILi128EEENS4_14SM90_TMA_STOREES1C_S1X_S1X_EEEvvEEEEvNT_6ParamsE --------------------------
	.section	.nv.info._ZN7cutlass13device_kernelINS_4gemm6kernel13GemmUniversalIN4cute5tupleIJiiiiEEENS1_10collective13CollectiveMmaINS1_35MainloopSm100TmaUmmaWarpSpecializedILi4ELi2ELi4ENS5_IJNS4_1CILi1EEESB_SB_EEEEENS5_IJNSA_ILi64EEENSA_ILi256EEESE_EEENS_12float_e4m3_tENS5_IJlSB_lEEESH_SI_NS4_8TiledMMAINS4_8MMA_AtomIJNS4_10MMA_TraitsINS4_19SM100_MMA_F8F6F4_SSEJSH_SH_fSE_SF_NS4_17integral_constantINS4_4UMMA5MajorELSP_0EEESQ_NSN_INSO_7ScaleInELSR_0EEESS_EEEEEENS4_6LayoutISC_NS5_IJNSA_ILi0EEESW_SW_EEEEENS5_IJNS4_10UnderscoreESZ_SZ_EEEEENS4_13SM90_TMA_LOADENS4_14ComposedLayoutINS4_7SwizzleILi2ELi4ELi3EEENS4_18smem_ptr_flag_bitsILi8EEENSV_INS5_IJNSA_ILi8EEESE_EEENS5_IJSE_SB_EEEEEEEvNS4_8identityES12_S1C_vS1D_EENS_8epilogue10collective18CollectiveEpilogueINS1F_23Sm100TmaWarpSpecializedILi4ELi2ELi32ELb0ELb0EEEJSG_NS5_IJNSV_ISE_SB_EES1K_EEESH_SI_SH_SI_NS1F_6fusion15FusionCallbacksIS1J_NS1M_17LinearCombinationISH_fSH_fLNS_15FloatRoundStyleE2EEESG_S1L_JEEENS4_5SM1004TMEM4LOAD26SM100_TMEM_LOAD_16dp32b32xES12_S1C_NS4_39AutoVectorizingCopyWithAssumedAlignmentILi128EEENS4_14SM90_TMA_STOREES1C_S1X_S1X_EEEvvEEEEvNT_6ParamsE,"",@"SHT_CUDA_INFO"
	.sectionflags	@""
	.align	4


	//----- nvinfo : EIATTR_CUDA_API_VERSION
	.align		4
        /*0000*/ 	.byte	0x04, 0x37
        /*0002*/ 	.short	(.L_32 - .L_31)
.L_31:
        /*0004*/ 	.word	0x00000082


	//----- nvinfo : EIATTR_KPARAM_INFO
	.align		4
.L_32:
        /*0008*/ 	.byte	0x04, 0x17
        /*000a*/ 	.short	(.L_34 - .L_33)
.L_33:
        /*000c*/ 	.word	0x00000000
        /*0010*/ 	.short	0x0000
        /*0012*/ 	.short	0x0000
        /*0014*/ 	.byte	0x00, 0xf0, 0x01, 0x20


	//----- nvinfo : EIATTR_AT_ENTRY_FRAGMENTS
	.align		4
.L_34:
        /*0018*/ 	.byte	0x04, 0x4f
        /*001a*/ 	.short	(.L_36 - .L_35)


	//   ....[0]....
.L_35:
        /*001c*/ 	.word	0x00000006


	//----- nvinfo : EIATTR_RESERVED_SMEM_USED
	.align		4
.L_36:
        /*0020*/ 	.byte	0x01, 0x41
	.zero		2


	//----- nvinfo : EIATTR_SPARSE_MMA_MASK
	.align		4
        /*0024*/ 	.byte	0x03, 0x50
        /*0026*/ 	.short	0x0000


	//----- nvinfo : EIATTR_TCGEN05_1CTA_USED
	.align		4
        /*0028*/ 	.byte	0x01, 0x51
	.zero		2


	//----- nvinfo : EIATTR_MAXREG_COUNT
	.align		4
        /*002c*/ 	.byte	0x03, 0x1b
        /*002e*/ 	.short	0x00ff


	//----- nvinfo : EIATTR_NUM_BARRIERS
	.align		4
        /*0030*/ 	.byte	0x02, 0x4c
        /*0032*/ 	.byte	0x07
	.zero		1


	//----- nvinfo : EIATTR_EXTERNS
	.align		4
        /*0034*/ 	.byte	0x04, 0x0f
        /*0036*/ 	.short	(.L_38 - .L_37)


	//   ....[0]....
	.align		4
.L_37:
        /*0038*/ 	.word	index@(__assertfail)


	//----- nvinfo : EIATTR_MERCURY_ISA_VERSION
	.align		4
.L_38:
        /*003c*/ 	.byte	0x03, 0x5f
        /*003e*/ 	.short	0x0101


	//----- nvinfo : EIATTR_INT_WARP_WIDE_INSTR_OFFSETS
	.align		4
        /*0040*/ 	.byte	0x04, 0x31
        /*0042*/ 	.short	(.L_40 - .L_39)


	//   ....[0]....
.L_39:
        /*0044*/ 	.word	0x00001de0


	//   ....[1]....
        /*0048*/ 	.word	0x000037a0


	//   ....[2]....
        /*004c*/ 	.word	0x000037d0


	//   ....[3]....
        /*0050*/ 	.word	0x00003820


	//   ....[4]....
        /*0054*/ 	.word	0x00004140


	//   ....[5]....
        /*0058*/ 	.word	0x000041a0


	//   ....[6]....
        /*005c*/ 	.word	0x00004280


	//   ....[7]....
        /*0060*/ 	.word	0x000042f0


	//   ....[8]....
        /*0064*/ 	.word	0x00004400


	//   ....[9]....
        /*0068*/ 	.word	0x00004490


	//   ....[10]....
        /*006c*/ 	.word	0x00004660


	//   ....[11]....
        /*0070*/ 	.word	0x000047c0


	//----- nvinfo : EIATTR_COOP_GROUP_MASK_REGIDS
	.align		4
.L_40:
        /*0074*/ 	.byte	0x04, 0x29
        /*0076*/ 	.short	(.L_42 - .L_41)


	//   ....[0]....
.L_41:
        /*0078*/ 	.word	0xffffffff


	//   ....[1]....
        /*007c*/ 	.word	0xffffffff


	//   ....[2]....
        /*0080*/ 	.word	0xffffffff


	//   ....[3]....
        /*0084*/ 	.word	0xffffffff


	//   ....[4]....
        /*0088*/ 	.word	0xffffffff


	//   ....[5]....
        /*008c*/ 	.word	0xffffffff


	//   ....[6]....
        /*0090*/ 	.word	0xffffffff


	//   ....[7]....
        /*0094*/ 	.word	0xffffffff


	//   ....[8]....
        /*0098*/ 	.word	0xffffffff


	//   ....[9]....
        /*009c*/ 	.word	0xffffffff


	//   ....[10]....
        /*00a0*/ 	.word	0xffffffff


	//   ....[11]....
        /*00a4*/ 	.word	0xffffffff


	//   ....[12]....
        /*00a8*/ 	.word	0xffffffff


	//----- nvinfo : EIATTR_COOP_GROUP_INSTR_OFFSETS
	.align		4
.L_42:
        /*00ac*/ 	.byte	0x04, 0x28
        /*00ae*/ 	.short	(.L_44 - .L_43)


	//   ....[0]....
.L_43:
        /*00b0*/ 	.word	0x00000090


	//   ....[1]....
        /*00b4*/ 	.word	0x000004d0


	//   ....[2]....
        /*00b8*/ 	.word	0x00000640


	//   ....[3]....
        /*00bc*/ 	.word	0x000007e0


	//   ....[4]....
        /*00c0*/ 	.word	0x000008e0


	//   ....[5]....
        /*00c4*/ 	.word	0x00000a50


	//   ....[6]....
        /*00c8*/ 	.word	0x00000bf0


	//   ....[7]....
        /*00cc*/ 	.word	0x00001cc0


	//   ....[8]....
        /*00d0*/ 	.word	0x00002aa0


	//   ....[9]....
        /*00d4*/ 	.word	0x00002cb0


	//   ....[10]....
        /*00d8*/ 	.word	0x00002ce0


	//   ....[11]....
        /*00dc*/ 	.word	0x00003690


	//   ....[12]....
        /*00e0*/ 	.word	0x000038c0


	//----- nvinfo : EIATTR_VRC_CTA_INIT_COUNT
	.align		4
.L_44:
        /*00e4*/ 	.byte	0x02, 0x4a
        /*00e6*/ 	.byte	0x80
	.zero		1


	//----- nvinfo : EIATTR_SYSCALL_OFFSETS
	.align		4
        /*00e8*/ 	.byte	0x04, 0x46
        /*00ea*/ 	.short	(.L_46 - .L_45)


	//   ....[0]....
.L_45:
        /*00ec*/ 	.word	0x00005240


	//   ....[1]....
        /*00f0*/ 	.word	0x00005380


	//   ....[2]....
        /*00f4*/ 	.word	0x00005b80


	//   ....[3]....
        /*00f8*/ 	.word	0x00006920


	//   ....[4]....
        /*00fc*/ 	.word	0x00007680


	//   ....[5]....
        /*0100*/ 	.word	0x00008410


	//----- nvinfo : EIATTR_MBARRIER_INSTR_OFFSETS
	.align		4
.L_46:
        /*0104*/ 	.byte	0x04, 0x39
        /*0106*/ 	.short	(.L_48 - .L_47)


	//   ....[0]....
.L_47:
        /*0108*/ 	.word	0x000005b0
        /*010c*/ 	.word	0x000000ff
        /*0110*/ 	.word	0x00000000
        /*0114*/ 	.short	0x0100
        /*0116*/ 	.byte	0x05
	.zero		1


	//   ....[1]....
        /*0118*/ 	.word	0x000005c0
        /*011c*/ 	.word	0x000000ff
        /*0120*/ 	.word	0x00000020
        /*0124*/ 	.short	0x0100
        /*0126*/ 	.byte	0x05
	.zero		1


	//   ....[2]....
        /*0128*/ 	.word	0x000005d0
        /*012c*/ 	.word	0x000000ff
        /*0130*/ 	.word	0x00000008
        /*0134*/ 	.short	0x0100
        /*0136*/ 	.byte	0x05
	.zero		1


	//   ....[3]....
        /*0138*/ 	.word	0x000005e0
        /*013c*/ 	.word	0x000000ff
        /*0140*/ 	.word	0x00000028
        /*0144*/ 	.short	0x0100
        /*0146*/ 	.byte	0x05
	.zero		1


	//   ....[4]....
        /*0148*/ 	.word	0x000005f0
        /*014c*/ 	.word	0x000000ff
        /*0150*/ 	.word	0x00000010
        /*0154*/ 	.short	0x0100
        /*0156*/ 	.byte	0x05
	.zero		1


	//   ....[5]....
        /*0158*/ 	.word	0x00000600
        /*015c*/ 	.word	0x000000ff
        /*0160*/ 	.word	0x00000030
        /*0164*/ 	.short	0x0100
        /*0166*/ 	.byte	0x05
	.zero		1


	//   ....[6]....
        /*0168*/ 	.word	0x00000610
        /*016c*/ 	.word	0x000000ff
        /*0170*/ 	.word	0x00000018
        /*0174*/ 	.short	0x0100
        /*0176*/ 	.byte	0x05
	.zero		1


	//   ....[7]....
        /*0178*/ 	.word	0x00000620
        /*017c*/ 	.word	0x000000ff
        /*0180*/ 	.word	0x00000038
        /*0184*/ 	.short	0x0100
        /*0186*/ 	.byte	0x05
	.zero		1


	//   ....[8]....
        /*0188*/ 	.word	0x00000750
        /*018c*/ 	.word	0x000000ff
        /*0190*/ 	.word	0x00000040
        /*0194*/ 	.short	0x0100
        /*0196*/ 	.byte	0x07
	.zero		1


	//   ....[9]....
        /*0198*/ 	.word	0x00000760
        /*019c*/ 	.word	0x000000ff
        /*01a0*/ 	.word	0x00000060
        /*01a4*/ 	.short	0x0100
        /*01a6*/ 	.byte	0x07
	.zero		1


	//   ....[10]....
        /*01a8*/ 	.word	0x00000770
        /*01ac*/ 	.word	0x000000ff
        /*01b0*/ 	.word	0x00000048
        /*01b4*/ 	.short	0x0100
        /*01b6*/ 	.byte	0x07
	.zero		1


	//   ....[11]....
        /*01b8*/ 	.word	0x00000780
        /*01bc*/ 	.word	0x000000ff
        /*01c0*/ 	.word	0x00000068
        /*01c4*/ 	.short	0x0100
        /*01c6*/ 	.byte	0x07
	.zero		1


	//   ....[12]....
        /*01c8*/ 	.word	0x00000790
        /*01cc*/ 	.word	0x000000ff
        /*01d0*/ 	.word	0x00000050
        /*01d4*/ 	.short	0x0100
        /*01d6*/ 	.byte	0x07
	.zero		1


	//   ....[13]....
        /*01d8*/ 	.word	0x000007a0
        /*01dc*/ 	.word	0x000000ff
        /*01e0*/ 	.word	0x00000070
        /*01e4*/ 	.short	0x0100
        /*01e6*/ 	.byte	0x07
	.zero		1


	//   ....[14]....
        /*01e8*/ 	.word	0x000007b0
        /*01ec*/ 	.word	0x000000ff
        /*01f0*/ 	.word	0x00000058
        /*01f4*/ 	.short	0x0100
        /*01f6*/ 	.byte	0x07
	.zero		1


	//   ....[15]....
        /*01f8*/ 	.word	0x000007c0
        /*01fc*/ 	.word	0x000000ff
        /*0200*/ 	.word	0x00000078
        /*0204*/ 	.short	0x0100
        /*0206*/ 	.byte	0x07
	.zero		1


	//   ....[16]....
        /*0208*/ 	.word	0x000008b0
        /*020c*/ 	.word	0x000000ff
        /*0210*/ 	.word	0x00000080
        /*0214*/ 	.short	0x0100
        /*0216*/ 	.byte	0x05
	.zero		1


	//   ....[17]....
        /*0218*/ 	.word	0x000008c0
        /*021c*/ 	.word	0x000000ff
        /*0220*/ 	.word	0x00000088
        /*0224*/ 	.short	0x0100
        /*0226*/ 	.byte	0x05
	.zero		1


	//   ....[18]....
        /*0228*/ 	.word	0x00000a00
        /*022c*/ 	.word	0x000000ff
        /*0230*/ 	.word	0x00000090
        /*0234*/ 	.short	0x0100
        /*0236*/ 	.byte	0x05
	.zero		1


	//   ....[19]....
        /*0238*/ 	.word	0x00000a10
        /*023c*/ 	.word	0x000000ff
        /*0240*/ 	.word	0x000000a0
        /*0244*/ 	.short	0x0100
        /*0246*/ 	.byte	0x05
	.zero		1


	//   ....[20]....
        /*0248*/ 	.word	0x00000a20
        /*024c*/ 	.word	0x000000ff
        /*0250*/ 	.word	0x00000098
        /*0254*/ 	.short	0x0100
        /*0256*/ 	.byte	0x05
	.zero		1


	//   ....[21]....
        /*0258*/ 	.word	0x00000a30
        /*025c*/ 	.word	0x000000ff
        /*0260*/ 	.word	0x000000a8
        /*0264*/ 	.short	0x0100
        /*0266*/ 	.byte	0x05
	.zero		1


	//   ....[22]....
        /*0268*/ 	.word	0x00000b60
        /*026c*/ 	.word	0x000000ff
        /*0270*/ 	.word	0x000000b0
        /*0274*/ 	.short	0x0100
        /*0276*/ 	.byte	0x07
	.zero		1


	//   ....[23]....
        /*0278*/ 	.word	0x00000b70
        /*027c*/ 	.word	0x000000ff
        /*0280*/ 	.word	0x000000d0
        /*0284*/ 	.short	0x0100
        /*0286*/ 	.byte	0x07
	.zero		1


	//   ....[24]....
        /*0288*/ 	.word	0x00000b80
        /*028c*/ 	.word	0x000000ff
        /*0290*/ 	.word	0x000000b8
        /*0294*/ 	.short	0x0100
        /*0296*/ 	.byte	0x07
	.zero		1


	//   ....[25]....
        /*0298*/ 	.word	0x00000b90
        /*029c*/ 	.word	0x000000ff
        /*02a0*/ 	.word	0x000000d8
        /*02a4*/ 	.short	0x0100
        /*02a6*/ 	.byte	0x07
	.zero		1


	//   ....[26]....
        /*02a8*/ 	.word	0x00000ba0
        /*02ac*/ 	.word	0x000000ff
        /*02b0*/ 	.word	0x000000c0
        /*02b4*/ 	.short	0x0100
        /*02b6*/ 	.byte	0x07
	.zero		1


	//   ....[27]....
        /*02b8*/ 	.word	0x00000bb0
        /*02bc*/ 	.word	0x000000ff
        /*02c0*/ 	.word	0x000000e0
        /*02c4*/ 	.short	0x0100
        /*02c6*/ 	.byte	0x07
	.zero		1


	//   ....[28]....
        /*02c8*/ 	.word	0x00000bc0
        /*02cc*/ 	.word	0x000000ff
        /*02d0*/ 	.word	0x000000c8
        /*02d4*/ 	.short	0x0100
        /*02d6*/ 	.byte	0x07
	.zero		1


	//   ....[29]....
        /*02d8*/ 	.word	0x00000bd0
        /*02dc*/ 	.word	0x000000ff
        /*02e0*/ 	.word	0x000000e8
        /*02e4*/ 	.short	0x0100
        /*02e6*/ 	.byte	0x07
	.zero		1


	//   ....[30]....
        /*02e8*/ 	.word	0x00000cc0
        /*02ec*/ 	.word	0x000000ff
        /*02f0*/ 	.word	0x000000f0
        /*02f4*/ 	.short	0x0100
        /*02f6*/ 	.byte	0x05
	.zero		1


	//   ....[31]....
        /*02f8*/ 	.word	0x00000cd0
        /*02fc*/ 	.word	0x000000ff
        /*0300*/ 	.word	0x00000100
        /*0304*/ 	.short	0x0100
        /*0306*/ 	.byte	0x05
	.zero		1


	//   ....[32]....
        /*0308*/ 	.word	0x00000ce0
        /*030c*/ 	.word	0x000000ff
        /*0310*/ 	.word	0x000000f8
        /*0314*/ 	.short	0x0100
        /*0316*/ 	.byte	0x05
	.zero		1


	//   ....[33]....
        /*0318*/ 	.word	0x00000cf0
        /*031c*/ 	.word	0x000000ff
        /*0320*/ 	.word	0x00000108
        /*0324*/ 	.short	0x0100
        /*0326*/ 	.byte	0x05
	.zero		1


	//   ....[34]....
        /*0328*/ 	.word	0x000015c0
        /*032c*/ 	.word	0x00000002
        /*0330*/ 	.word	0x00000100
        /*0334*/ 	.short	0x010a
        /*0336*/ 	.byte	0xff
	.zero		1


	//   ....[35]....
        /*0338*/ 	.word	0x000015f0
        /*033c*/ 	.word	0x00000002
        /*0340*/ 	.word	0x000000f0
        /*0344*/ 	.short	0x0101
        /*0346*/ 	.byte	0xff
	.zero		1


	//   ....[36]....
        /*0348*/ 	.word	0x000016c0
        /*034c*/ 	.word	0x000000ff
        /*0350*/ 	.word	0x00000020
        /*0354*/ 	.short	0x010a
        /*0356*/ 	.byte	0x08
	.zero		1


	//   ....[37]....
        /*0358*/ 	.word	0x00001760
        /*035c*/ 	.word	0x000000ff
        /*0360*/ 	.word	0x00000020
        /*0364*/ 	.short	0x010a
        /*0366*/ 	.byte	0x21
	.zero		1


	//   ....[38]....
        /*0368*/ 	.word	0x000018b0
        /*036c*/ 	.word	0x000000ff
        /*0370*/ 	.word	0x00000020
        /*0374*/ 	.short	0x010a
        /*0376*/ 	.byte	0x08
	.zero		1


	//   ....[39]....
        /*0378*/ 	.word	0x000019c0
        /*037c*/ 	.word	0x000000ff
        /*0380*/ 	.word	0x00000088
        /*0384*/ 	.short	0x0101
        /*0386*/ 	.byte	0x04
	.zero		1


	//   ....[40]....
        /*0388*/ 	.word	0x000019e0
        /*038c*/ 	.word	0x000000ff
        /*0390*/ 	.word	0x00000020
        /*0394*/ 	.short	0x010a
        /*0396*/ 	.byte	0x08
	.zero		1


	//   ....[41]....
        /*0398*/ 	.word	0x00001a60
        /*039c*/ 	.word	0x000000ff
        /*03a0*/ 	.word	0x00000020
        /*03a4*/ 	.short	0x010a
        /*03a6*/ 	.byte	0x11
	.zero		1


	//   ....[42]....
        /*03a8*/ 	.word	0x00001bb0
        /*03ac*/ 	.word	0x000000ff
        /*03b0*/ 	.word	0x00000020
        /*03b4*/ 	.short	0x010a
        /*03b6*/ 	.byte	0x08
	.zero		1


	//   ....[43]....
        /*03b8*/ 	.word	0x00001cf0
        /*03bc*/ 	.word	0x00000002
        /*03c0*/ 	.word	0x00000090
        /*03c4*/ 	.short	0x010a
        /*03c6*/ 	.byte	0xff
	.zero		1


	//   ....[44]....
        /*03c8*/ 	.word	0x00001db0
        /*03cc*/ 	.word	0x00000002
        /*03d0*/ 	.word	0x00000000
        /*03d4*/ 	.short	0x0101
        /*03d6*/ 	.byte	0xff
	.zero		1


	//   ....[45]....
        /*03d8*/ 	.word	0x00002310
        /*03dc*/ 	.word	0x000000ff
        /*03e0*/ 	.word	0x00000000
        /*03e4*/ 	.short	0x010a
        /*03e6*/ 	.byte	0x05
	.zero		1


	//   ....[46]....
        /*03e8*/ 	.word	0x000023a0
        /*03ec*/ 	.word	0x000000ff
        /*03f0*/ 	.word	0x00000000
        /*03f4*/ 	.short	0x010a
        /*03f6*/ 	.byte	0x05
	.zero		1


	//   ....[47]....
        /*03f8*/ 	.word	0x00002430
        /*03fc*/ 	.word	0x000000ff
        /*0400*/ 	.word	0x00000000
        /*0404*/ 	.short	0x010a
        /*0406*/ 	.byte	0x05
	.zero		1


	//   ....[48]....
        /*0408*/ 	.word	0x000024d0
        /*040c*/ 	.word	0x00000000
        /*0410*/ 	.word	0x00000000
        /*0414*/ 	.short	0x010a
        /*0416*/ 	.byte	0xff
	.zero		1


	//   ....[49]....
        /*0418*/ 	.word	0x000025f0
        /*041c*/ 	.word	0x00000000
        /*0420*/ 	.word	0x000000f0
        /*0424*/ 	.short	0x010a
        /*0426*/ 	.byte	0xff
	.zero		1


	//   ....[50]....
        /*0428*/ 	.word	0x00002660
        /*042c*/ 	.word	0x00000000
        /*0430*/ 	.word	0x00000000
        /*0434*/ 	.short	0x0101
        /*0436*/ 	.byte	0xff
	.zero		1


	//   ....[51]....
        /*0438*/ 	.word	0x00002680
        /*043c*/ 	.word	0x000000ff
        /*0440*/ 	.word	0x000000a0
        /*0444*/ 	.short	0x010a
        /*0446*/ 	.byte	0x05
	.zero		1


	//   ....[52]....
        /*0448*/ 	.word	0x000027a0
        /*044c*/ 	.word	0x00000000
        /*0450*/ 	.word	0x00000090
        /*0454*/ 	.short	0x010a
        /*0456*/ 	.byte	0xff
	.zero		1


	//   ....[53]....
        /*0458*/ 	.word	0x000028a0
        /*045c*/ 	.word	0x00000000
        /*0460*/ 	.word	0x00000000
        /*0464*/ 	.short	0x0101
        /*0466*/ 	.byte	0xff
	.zero		1


	//   ....[54]....
        /*0468*/ 	.word	0x00002930
        /*046c*/ 	.word	0x000000ff
        /*0470*/ 	.word	0x000000a0
        /*0474*/ 	.short	0x0106
        /*0476*/ 	.byte	0x05
	.zero		1


	//   ....[55]....
        /*0478*/ 	.word	0x00002950
        /*047c*/ 	.word	0x000000ff
        /*0480*/ 	.word	0x000000a0
        /*0484*/ 	.short	0x010a
        /*0486*/ 	.byte	0x05
	.zero		1


	//   ....[56]....
        /*0488*/ 	.word	0x000029e0
        /*048c*/ 	.word	0x000000ff
        /*0490*/ 	.word	0x000000a0
        /*0494*/ 	.short	0x0106
        /*0496*/ 	.byte	0x04
	.zero		1


	//   ....[57]....
        /*0498*/ 	.word	0x00002a20
        /*049c*/ 	.word	0x00000000
        /*04a0*/ 	.word	0x000000a0
        /*04a4*/ 	.short	0x010a
        /*04a6*/ 	.byte	0xff
	.zero		1


	//   ....[58]....
        /*04a8*/ 	.word	0x00002f20
        /*04ac*/ 	.word	0x00000000
        /*04b0*/ 	.word	0x00000090
        /*04b4*/ 	.short	0x010a
        /*04b6*/ 	.byte	0xff
	.zero		1


	//   ....[59]....
        /*04b8*/ 	.word	0x00003020
        /*04bc*/ 	.word	0x00000003
        /*04c0*/ 	.word	0x00000000
        /*04c4*/ 	.short	0x0101
        /*04c6*/ 	.byte	0xff
	.zero		1


	//   ....[60]....
        /*04c8*/ 	.word	0x00003030
        /*04cc*/ 	.word	0x000000ff
        /*04d0*/ 	.word	0x00000000
        /*04d4*/ 	.short	0x010a
        /*04d6*/ 	.byte	0x04
	.zero		1


	//   ....[61]....
        /*04d8*/ 	.word	0x000030b0
        /*04dc*/ 	.word	0x000000ff
        /*04e0*/ 	.word	0x000000d0
        /*04e4*/ 	.short	0x010a
        /*04e6*/ 	.byte	0x08
	.zero		1


	//   ....[62]....
        /*04e8*/ 	.word	0x00003190
        /*04ec*/ 	.word	0x000000ff
        /*04f0*/ 	.word	0x00000000
        /*04f4*/ 	.short	0x010a
        /*04f6*/ 	.byte	0x07
	.zero		1


	//   ....[63]....
        /*04f8*/ 	.word	0x000032d0
        /*04fc*/ 	.word	0x000000ff
        /*0500*/ 	.word	0x00000000
        /*0504*/ 	.short	0x010a
        /*0506*/ 	.byte	0x04
	.zero		1


	//   ....[64]....
        /*0508*/ 	.word	0x000034c0
        /*050c*/ 	.word	0x000000ff
        /*0510*/ 	.word	0x00000000
        /*0514*/ 	.short	0x010a
        /*0516*/ 	.byte	0x05
	.zero		1


	//   ....[65]....
        /*0518*/ 	.word	0x00003550
        /*051c*/ 	.word	0x000000ff
        /*0520*/ 	.word	0x00000000
        /*0524*/ 	.short	0x010a
        /*0526*/ 	.byte	0x05
	.zero		1


	//   ....[66]....
        /*0528*/ 	.word	0x000035e0
        /*052c*/ 	.word	0x000000ff
        /*0530*/ 	.word	0x00000000
        /*0534*/ 	.short	0x010a
        /*0536*/ 	.byte	0x05
	.zero		1


	//   ....[67]....
        /*0538*/ 	.word	0x00003670
        /*053c*/ 	.word	0x000000ff
        /*0540*/ 	.word	0x00000000
        /*0544*/ 	.short	0x010a
        /*0546*/ 	.byte	0x07
	.zero		1


	//   ....[68]....
        /*0548*/ 	.word	0x00003af0
        /*054c*/ 	.word	0x00000000
        /*0550*/ 	.word	0x00000090
        /*0554*/ 	.short	0x010a
        /*0556*/ 	.byte	0xff
	.zero		1


	//   ....[69]....
        /*0558*/ 	.word	0x00003bb0
        /*055c*/ 	.word	0x00000000
        /*0560*/ 	.word	0x00000000
        /*0564*/ 	.short	0x0101
        /*0566*/ 	.byte	0xff
	.zero		1


	//   ....[70]....
        /*0568*/ 	.word	0x00003ed0
        /*056c*/ 	.word	0x000000ff
        /*0570*/ 	.word	0x00000088
        /*0574*/ 	.short	0x010a
        /*0576*/ 	.byte	0x07
	.zero		1


	//   ....[71]....
        /*0578*/ 	.word	0x000040c0
        /*057c*/ 	.word	0x000000ff
        /*0580*/ 	.word	0x00000060
        /*0584*/ 	.short	0x010a
        /*0586*/ 	.byte	0x07
	.zero		1


	//   ....[72]....
        /*0588*/ 	.word	0x00004230
        /*058c*/ 	.word	0x000000ff
        /*0590*/ 	.word	0x00000040
        /*0594*/ 	.short	0x010b
        /*0596*/ 	.byte	0x07
	.zero		1


	//   ....[73]....
        /*0598*/ 	.word	0x00004240
        /*059c*/ 	.word	0x000000ff
        /*05a0*/ 	.word	0x00000000
        /*05a4*/ 	.short	0x0101
        /*05a6*/ 	.byte	0x08
	.zero		1


	//   ....[74]....
        /*05a8*/ 	.word	0x00004250
        /*05ac*/ 	.word	0x000000ff
        /*05b0*/ 	.word	0x00000068
        /*05b4*/ 	.short	0x010a
        /*05b6*/ 	.byte	0x07
	.zero		1


	//   ....[75]....
        /*05b8*/ 	.word	0x000043a0
        /*05bc*/ 	.word	0x000000ff
        /*05c0*/ 	.word	0x00000048
        /*05c4*/ 	.short	0x010b
        /*05c6*/ 	.byte	0x07
	.zero		1


	//   ....[76]....
        /*05c8*/ 	.word	0x000043b0
        /*05cc*/ 	.word	0x000000ff
        /*05d0*/ 	.word	0x00000000
        /*05d4*/ 	.short	0x0101
        /*05d6*/ 	.byte	0x08
	.zero		1


	//   ....[77]....
        /*05d8*/ 	.word	0x000043c0
        /*05dc*/ 	.word	0x000000ff
        /*05e0*/ 	.word	0x00000070
        /*05e4*/ 	.short	0x010a
        /*05e6*/ 	.byte	0x07
	.zero		1


	//   ....[78]....
        /*05e8*/ 	.word	0x00004540
        /*05ec*/ 	.word	0x000000ff
        /*05f0*/ 	.word	0x00000050
        /*05f4*/ 	.short	0x010b
        /*05f6*/ 	.byte	0x07
	.zero		1


	//   ....[79]....
        /*05f8*/ 	.word	0x00004580
        /*05fc*/ 	.word	0x000000ff
        /*0600*/ 	.word	0x00000000
        /*0604*/ 	.short	0x0101
        /*0606*/ 	.byte	0x08
	.zero		1


	//   ....[80]....
        /*0608*/ 	.word	0x000045c0
        /*060c*/ 	.word	0x000000ff
        /*0610*/ 	.word	0x00000078
        /*0614*/ 	.short	0x010a
        /*0616*/ 	.byte	0x07
	.zero		1


	//   ....[81]....
        /*0618*/ 	.word	0x00004800
        /*061c*/ 	.word	0x000000ff
        /*0620*/ 	.word	0x00000058
        /*0624*/ 	.short	0x010b
        /*0626*/ 	.byte	0x07
	.zero		1


	//   ....[82]....
        /*0628*/ 	.word	0x00004820
        /*062c*/ 	.word	0x000000ff
        /*0630*/ 	.word	0x00000000
        /*0634*/ 	.short	0x0101
        /*0636*/ 	.byte	0x0d
	.zero		1


	//   ....[83]....
        /*0638*/ 	.word	0x00004850
        /*063c*/ 	.word	0x000000ff
        /*0640*/ 	.word	0x00000060
        /*0644*/ 	.short	0x010a
        /*0646*/ 	.byte	0x07
	.zero		1


	//   ....[84]....
        /*0648*/ 	.word	0x00004870
        /*064c*/ 	.word	0x000000ff
        /*0650*/ 	.word	0x00000068
        /*0654*/ 	.short	0x010a
        /*0656*/ 	.byte	0x07
	.zero		1


	//   ....[85]....
        /*0658*/ 	.word	0x00004890
        /*065c*/ 	.word	0x000000ff
        /*0660*/ 	.word	0x00000070
        /*0664*/ 	.short	0x010a
        /*0666*/ 	.byte	0x07
	.zero		1


	//   ....[86]....
        /*0668*/ 	.word	0x000048d0
        /*066c*/ 	.word	0x00000000
        /*0670*/ 	.word	0x00000078
        /*0674*/ 	.short	0x010a
        /*0676*/ 	.byte	0xff
	.zero		1


	//   ....[87]....
        /*0678*/ 	.word	0x00004c10
        /*067c*/ 	.word	0x00000000
        /*0680*/ 	.word	0x00000090
        /*0684*/ 	.short	0x010a
        /*0686*/ 	.byte	0xff
	.zero		1


	//   ....[88]....
        /*0688*/ 	.word	0x00004d20
        /*068c*/ 	.word	0x00000000
        /*0690*/ 	.word	0x00000000
        /*0694*/ 	.short	0x0101
        /*0696*/ 	.byte	0xff
	.zero		1


	//   ....[89]....
        /*0698*/ 	.word	0x00005740
        /*069c*/ 	.word	0x00000002
        /*06a0*/ 	.word	0x00000040
        /*06a4*/ 	.short	0x010a
        /*06a6*/ 	.byte	0xff
	.zero		1


	//   ....[90]....
        /*06a8*/ 	.word	0x00005780
        /*06ac*/ 	.word	0x00000071
        /*06b0*/ 	.word	0x000000b0
        /*06b4*/ 	.short	0x010a
        /*06b6*/ 	.byte	0xff
	.zero		1


	//   ....[91]....
        /*06b8*/ 	.word	0x000058c0
        /*06bc*/ 	.word	0x00000002
        /*06c0*/ 	.word	0x00000040
        /*06c4*/ 	.short	0x010a
        /*06c6*/ 	.byte	0xff
	.zero		1


	//   ....[92]....
        /*06c8*/ 	.word	0x000059e0
        /*06cc*/ 	.word	0x00000000
        /*06d0*/ 	.word	0x00000000
        /*06d4*/ 	.short	0x0101
        /*06d6*/ 	.byte	0xff
	.zero		1


	//   ....[93]....
        /*06d8*/ 	.word	0x00005a60
        /*06dc*/ 	.word	0x00000071
        /*06e0*/ 	.word	0x000000b0
        /*06e4*/ 	.short	0x010a
        /*06e6*/ 	.byte	0xff
	.zero		1


	//   ....[94]....
        /*06e8*/ 	.word	0x000065b0
        /*06ec*/ 	.word	0x00000000
        /*06f0*/ 	.word	0x00000040
        /*06f4*/ 	.short	0x010a
        /*06f6*/ 	.byte	0xff
	.zero		1


	//   ....[95]....
        /*06f8*/ 	.word	0x00006670
        /*06fc*/ 	.word	0x00000000
        /*0700*/ 	.word	0x00000040
        /*0704*/ 	.short	0x010a
        /*0706*/ 	.byte	0xff
	.zero		1


	//   ....[96]....
        /*0708*/ 	.word	0x000067a0
        /*070c*/ 	.word	0x00000000
        /*0710*/ 	.word	0x00000000
        /*0714*/ 	.short	0x0101
        /*0716*/ 	.byte	0xff
	.zero		1


	//   ....[97]....
        /*0718*/ 	.word	0x00007310
        /*071c*/ 	.word	0x00000000
        /*0720*/ 	.word	0x00000040
        /*0724*/ 	.short	0x010a
        /*0726*/ 	.byte	0xff
	.zero		1


	//   ....[98]....
        /*0728*/ 	.word	0x000073d0
        /*072c*/ 	.word	0x00000000
        /*0730*/ 	.word	0x00000040
        /*0734*/ 	.short	0x010a
        /*0736*/ 	.byte	0xff
	.zero		1


	//   ....[99]....
        /*0738*/ 	.word	0x00007500
        /*073c*/ 	.word	0x00000000
        /*0740*/ 	.word	0x00000000
        /*0744*/ 	.short	0x0101
        /*0746*/ 	.byte	0xff
	.zero		1


	//   ....[100]....
        /*0748*/ 	.word	0x000080a0
        /*074c*/ 	.word	0x00000000
        /*0750*/ 	.word	0x00000040
        /*0754*/ 	.short	0x010a
        /*0756*/ 	.byte	0xff
	.zero		1


	//   ....[101]....
        /*0758*/ 	.word	0x00008160
        /*075c*/ 	.word	0x00000000
        /*0760*/ 	.word	0x00000040
        /*0764*/ 	.short	0x010a
        /*0766*/ 	.byte	0xff
	.zero		1


	//   ....[102]....
        /*0768*/ 	.word	0x00008290
        /*076c*/ 	.word	0x00000000
        /*0770*/ 	.word	0x00000000
        /*0774*/ 	.short	0x0101
        /*0776*/ 	.byte	0xff
	.zero		1


	//   ....[103]....
        /*0778*/ 	.word	0x000086d0
        /*077c*/ 	.word	0x000000ff
        /*0780*/ 	.word	0x00000000
        /*0784*/ 	.short	0x0101
        /*0786*/ 	.byte	0x05
	.zero		1


	//   ....[104]....
        /*0788*/ 	.word	0x00008f10
        /*078c*/ 	.word	0x00000002
        /*0790*/ 	.word	0x00000100
        /*0794*/ 	.short	0x010a
        /*0796*/ 	.byte	0xff
	.zero		1


	//   ....[105]....
        /*0798*/ 	.word	0x00008f70
        /*079c*/ 	.word	0x00000002
        /*07a0*/ 	.word	0x00000020
        /*07a4*/ 	.short	0x010a
        /*07a6*/ 	.byte	0xff
	.zero		1


	//   ....[106]....
        /*07a8*/ 	.word	0x00008fd0
        /*07ac*/ 	.word	0x00000002
        /*07b0*/ 	.word	0x00000020
        /*07b4*/ 	.short	0x010a
        /*07b6*/ 	.byte	0xff
	.zero		1


	//   ....[107]....
        /*07b8*/ 	.word	0x00009020
        /*07bc*/ 	.word	0x00000002
        /*07c0*/ 	.word	0x00000090
        /*07c4*/ 	.short	0x010a
        /*07c6*/ 	.byte	0xff
	.zero		1


	//   ....[108]....
        /*07c8*/ 	.word	0x00009080
        /*07cc*/ 	.word	0x00000000
        /*07d0*/ 	.word	0x00000000
        /*07d4*/ 	.short	0x010a
        /*07d6*/ 	.byte	0xff
	.zero		1


	//   ....[109]....
        /*07d8*/ 	.word	0x000090e0
        /*07dc*/ 	.word	0x00000000
        /*07e0*/ 	.word	0x00000000
        /*07e4*/ 	.short	0x010a
        /*07e6*/ 	.byte	0xff
	.zero		1


	//   ....[110]....
        /*07e8*/ 	.word	0x00009140
        /*07ec*/ 	.word	0x00000000
        /*07f0*/ 	.word	0x00000000
        /*07f4*/ 	.short	0x010a
        /*07f6*/ 	.byte	0xff
	.zero		1


	//   ....[111]....
        /*07f8*/ 	.word	0x00009190
        /*07fc*/ 	.word	0x00000000
        /*0800*/ 	.word	0x000000f0
        /*0804*/ 	.short	0x010a
        /*0806*/ 	.byte	0xff
	.zero		1


	//   ....[112]....
        /*0808*/ 	.word	0x000091f0
        /*080c*/ 	.word	0x00000000
        /*0810*/ 	.word	0x000000a0
        /*0814*/ 	.short	0x010a
        /*0816*/ 	.byte	0xff
	.zero		1


	//   ....[113]....
        /*0818*/ 	.word	0x00009240
        /*081c*/ 	.word	0x00000000
        /*0820*/ 	.word	0x00000090
        /*0824*/ 	.short	0x010a
        /*0826*/ 	.byte	0xff
	.zero		1


	//   ....[114]....
        /*0828*/ 	.word	0x000092a0
        /*082c*/ 	.word	0x00000000
        /*0830*/ 	.word	0x000000a0
        /*0834*/ 	.short	0x010a
        /*0836*/ 	.byte	0xff
	.zero		1


	//   ....[115]....
        /*0838*/ 	.word	0x000092f0
        /*083c*/ 	.word	0x00000000
        /*0840*/ 	.word	0x00000090
        /*0844*/ 	.short	0x010a
        /*0846*/ 	.byte	0xff
	.zero		1


	//   ....[116]....
        /*0848*/ 	.word	0x00009350
        /*084c*/ 	.word	0x00000002
        /*0850*/ 	.word	0x000000d0
        /*0854*/ 	.short	0x010a
        /*0856*/ 	.byte	0xff
	.zero		1


	//   ....[117]....
        /*0858*/ 	.word	0x000093b0
        /*085c*/ 	.word	0x00000000
        /*0860*/ 	.word	0x00000000
        /*0864*/ 	.short	0x010a
        /*0866*/ 	.byte	0xff
	.zero		1


	//   ....[118]....
        /*0868*/ 	.word	0x00009410
        /*086c*/ 	.word	0x00000000
        /*0870*/ 	.word	0x00000000
        /*0874*/ 	.short	0x010a
        /*0876*/ 	.byte	0xff
	.zero		1


	//   ....[119]....
        /*0878*/ 	.word	0x00009470
        /*087c*/ 	.word	0x00000000
        /*0880*/ 	.word	0x00000000
        /*0884*/ 	.short	0x010a
        /*0886*/ 	.byte	0xff
	.zero		1


	//   ....[120]....
        /*0888*/ 	.word	0x000094d0
        /*088c*/ 	.word	0x00000000
        /*0890*/ 	.word	0x00000000
        /*0894*/ 	.short	0x010a
        /*0896*/ 	.byte	0xff
	.zero		1


	//   ....[121]....
        /*0898*/ 	.word	0x00009530
        /*089c*/ 	.word	0x00000000
        /*08a0*/ 	.word	0x00000000
        /*08a4*/ 	.short	0x010a
        /*08a6*/ 	.byte	0xff
	.zero		1


	//   ....[122]....
        /*08a8*/ 	.word	0x00009580
        /*08ac*/ 	.word	0x00000000
        /*08b0*/ 	.word	0x00000090
        /*08b4*/ 	.short	0x010a
        /*08b6*/ 	.byte	0xff
	.zero		1


	//   ....[123]....
        /*08b8*/ 	.word	0x000095e0
        /*08bc*/ 	.word	0x00000000
        /*08c0*/ 	.word	0x00000088
        /*08c4*/ 	.short	0x010a
        /*08c6*/ 	.byte	0xff
	.zero		1


	//   ....[124]....
        /*08c8*/ 	.word	0x00009640
        /*08cc*/ 	.word	0x00000000
        /*08d0*/ 	.word	0x00000060
        /*08d4*/ 	.short	0x010a
        /*08d6*/ 	.byte	0xff
	.zero		1


	//   ....[125]....
        /*08d8*/ 	.word	0x000096a0
        /*08dc*/ 	.word	0x00000000
        /*08e0*/ 	.word	0x00000068
        /*08e4*/ 	.short	0x010a
        /*08e6*/ 	.byte	0xff
	.zero		1


	//   ....[126]....
        /*08e8*/ 	.word	0x00009700
        /*08ec*/ 	.word	0x00000000
        /*08f0*/ 	.word	0x00000070
        /*08f4*/ 	.short	0x010a
        /*08f6*/ 	.byte	0xff
	.zero		1


	//   ....[127]....
        /*08f8*/ 	.word	0x00009760
        /*08fc*/ 	.word	0x00000000
        /*0900*/ 	.word	0x00000078
        /*0904*/ 	.short	0x010a
        /*0906*/ 	.byte	0xff
	.zero		1


	//   ....[128]....
        /*0908*/ 	.word	0x000097c0
        /*090c*/ 	.word	0x00000000
        /*0910*/ 	.word	0x00000060
        /*0914*/ 	.short	0x010a
        /*0916*/ 	.byte	0xff
	.zero		1


	//   ....[129]....
        /*0918*/ 	.word	0x00009820
        /*091c*/ 	.word	0x00000000
        /*0920*/ 	.word	0x00000068
        /*0924*/ 	.short	0x010a
        /*0926*/ 	.byte	0xff
	.zero		1


	//   ....[130]....
        /*0928*/ 	.word	0x00009880
        /*092c*/ 	.word	0x00000000
        /*0930*/ 	.word	0x00000070
        /*0934*/ 	.short	0x010a
        /*0936*/ 	.byte	0xff
	.zero		1


	//   ....[131]....
        /*0938*/ 	.word	0x000098d0
        /*093c*/ 	.word	0x00000000
        /*0940*/ 	.word	0x00000090
        /*0944*/ 	.short	0x010a
        /*0946*/ 	.byte	0xff
	.zero		1


	//   ....[132]....
        /*0948*/ 	.word	0x00009920
        /*094c*/ 	.word	0x00000002
        /*0950*/ 	.word	0x00000040
        /*0954*/ 	.short	0x010a
        /*0956*/ 	.byte	0xff
	.zero		1


	//   ....[133]....
        /*0958*/ 	.word	0x00009970
        /*095c*/ 	.word	0x00000071
        /*0960*/ 	.word	0x000000b0
        /*0964*/ 	.short	0x010a
        /*0966*/ 	.byte	0xff
	.zero		1


	//   ....[134]....
        /*0968*/ 	.word	0x000099c0
        /*096c*/ 	.word	0x00000000
        /*0970*/ 	.word	0x00000040
        /*0974*/ 	.short	0x010a
        /*0976*/ 	.byte	0xff
	.zero		1


	//   ....[135]....
        /*0978*/ 	.word	0x00009a10
        /*097c*/ 	.word	0x00000000
        /*0980*/ 	.word	0x00000040
        /*0984*/ 	.short	0x010a
        /*0986*/ 	.byte	0xff
	.zero		1


	//   ....[136]....
        /*0988*/ 	.word	0x00009a60
        /*098c*/ 	.word	0x00000000
        /*0990*/ 	.word	0x00000040
        /*0994*/ 	.short	0x010a
        /*0996*/ 	.byte	0xff
	.zero		1


	//----- nvinfo : EIATTR_NUM_MBARRIERS
	.align		4
.L_48:
        /*0998*/ 	.byte	0x03, 0x38
        /*099a*/ 	.short	0x0022


	//----- nvinfo : EIATTR_EXIT_INSTR_OFFSETS
	.align		4
        /*099c*/ 	.byte	0x04, 0x1c
        /*099e*/ 	.short	(.L_50 - .L_49)


	//   ....[0]....
.L_49:
        /*09a0*/ 	.word	0x00002500


	//   ....[1]....
        /*09a4*/ 	.word	0x000029f0


	//   ....[2]....
        /*09a8*/ 	.word	0x00002a50


	//   ....[3]....
        /*09ac*/ 	.word	0x000038d0


	//   ....[4]....
        /*09b0*/ 	.word	0x00004900


	//   ....[5]....
        /*09b4*/ 	.word	0x00004940


	//   ....[6]....
        /*09b8*/ 	.word	0x00008f00


	//----- nvinfo : EIATTR_MAX_THREADS
	.align		4
.L_50:
        /*09bc*/ 	.byte	0x04, 0x05
        /*09be*/ 	.short	(.L_52 - .L_51)
.L_51:
        /*09c0*/ 	.word	0x00000100
        /*09c4*/ 	.word	0x00000001
        /*09c8*/ 	.word	0x00000001


	//----- nvinfo : EIATTR_CRS_STACK_SIZE
	.align		4
.L_52:
        /*09cc*/ 	.byte	0x04, 0x1e
        /*09ce*/ 	.short	(.L_54 - .L_53)
.L_53:
        /*09d0*/ 	.word	0x00000000


	//----- nvinfo : EIATTR_CBANK_PARAM_SIZE
	.align		4
.L_54:
        /*09d4*/ 	.byte	0x03, 0x19
        /*09d6*/ 	.short	0x0800


	//----- nvinfo : EIATTR_PARAM_CBANK
	.align		4
        /*09d8*/ 	.byte	0x04, 0x0a
        /*09da*/ 	.short	(.L_56 - .L_55)
	.align		4
.L_55:
        /*09dc*/ 	.word	index@(.nv.constant0._ZN7cutlass13device_kernelINS_4gemm6kernel13GemmUniversalIN4cute5tupleIJiiiiEEENS1_10collective13CollectiveMmaINS1_35MainloopSm100TmaUmmaWarpSpecializedILi4ELi2ELi4ENS5_IJNS4_1CILi1EEESB_SB_EEEEENS5_IJNSA_ILi64EEENSA_ILi256EEESE_EEENS_12float_e4m3_tENS5_IJlSB_lEEESH_SI_NS4_8TiledMMAINS4_8MMA_AtomIJNS4_10MMA_TraitsINS4_19SM100_MMA_F8F6F4_SSEJSH_SH_fSE_SF_NS4_17integral_constantINS4_4UMMA5MajorELSP_0EEESQ_NSN_INSO_7ScaleInELSR_0EEESS_EEEEEENS4_6LayoutISC_NS5_IJNSA_ILi0EEESW_SW_EEEEENS5_IJNS4_10UnderscoreESZ_SZ_EEEEENS4_13SM90_TMA_LOADENS4_14ComposedLayoutINS4_7SwizzleILi2ELi4ELi3EEENS4_18smem_ptr_flag_bitsILi8EEENSV_INS5_IJNSA_ILi8EEESE_EEENS5_IJSE_SB_EEEEEEEvNS4_8identityES12_S1C_vS1D_EENS_8epilogue10collective18CollectiveEpilogueINS1F_23Sm100TmaWarpSpecializedILi4ELi2ELi32ELb0ELb0EEEJSG_NS5_IJNSV_ISE_SB_EES1K_EEESH_SI_SH_SI_NS1F_6fusion15FusionCallbacksIS1J_NS1M_17LinearCombinationISH_fSH_fLNS_15FloatRoundStyleE2EEESG_S1L_JEEENS4_5SM1004TMEM4LOAD26SM100_TMEM_LOAD_16dp32b32xES12_S1C_NS4_39AutoVectorizingCopyWithAssumedAlignmentILi128EEENS4_14SM90_TMA_STOREES1C_S1X_S1X_EEEvvEEEEvNT_6ParamsE)
        /*09e0*/ 	.short	0x0380
        /*09e2*/ 	.short	0x0800


	//----- nvinfo : EIATTR_SW_WAR
	.align		4
.L_56:
        /*09e4*/ 	.byte	0x04, 0x36
        /*09e6*/ 	.short	(.L_58 - .L_57)
.L_57:
        /*09e8*/ 	.word	0x00000008
.L_58:


//--------------------- .nv.callgraph             --------------------------
	.section	.nv.callgraph,"",@"SHT_CUDA_CALLGRAPH"
	.align	4
	.sectionentsize	8
	.align		4
        /*0000*/ 	.word	0x00000000
	.align		4
        /*0004*/ 	.word	0xffffffff
	.align		4
        /*0008*/ 	.word	index@(_ZN7cutlass13device_kernelINS_4gemm6kernel13GemmUniversalIN4cute5tupleIJiiiiEEENS1_10collective13CollectiveMmaINS1_35MainloopSm100TmaUmmaWarpSpecializedILi4ELi2ELi4ENS5_IJNS4_1CILi1EEESB_SB_EEEEENS5_IJNSA_ILi64EEENSA_ILi256EEESE_EEENS_12float_e4m3_tENS5_IJlSB_lEEESH_SI_NS4_8TiledMMAINS4_8MMA_AtomIJNS4_10MMA_TraitsINS4_19SM100_MMA_F8F6F4_SSEJSH_SH_fSE_SF_NS4_17integral_constantINS4_4UMMA5MajorELSP_0EEESQ_NSN_INSO_7ScaleInELSR_0EEESS_EEEEEENS4_6LayoutISC_NS5_IJNSA_ILi0EEESW_SW_EEEEENS5_IJNS4_10UnderscoreESZ_SZ_EEEEENS4_13SM90_TMA_LOADENS4_14ComposedLayoutINS4_7SwizzleILi2ELi4ELi3EEENS4_18smem_ptr_flag_bitsILi8EEENSV_INS5_IJNSA_ILi8EEESE_EEENS5_IJSE_SB_EEEEEEEvNS4_8identityES12_S1C_vS1D_EENS_8epilogue10collective18CollectiveEpilogueINS1F_23Sm100TmaWarpSpecializedILi4ELi2ELi32ELb0ELb0EEEJSG_NS5_IJNSV_ISE_SB_EES1K_EEESH_SI_SH_SI_NS1F_6fusion15FusionCallbacksIS1J_NS1M_17LinearCombinationISH_fSH_fLNS_15FloatRoundStyleE2EEESG_S1L_JEEENS4_5SM1004TMEM4LOAD26SM100_TMEM_LOAD_16dp32b32xES12_S1C_NS4_39AutoVectorizingCopyWithAssumedAlignmentILi128EEENS4_14SM90_TMA_STOREES1C_S1X_S1X_EEEvvEEEEvNT_6ParamsE)
	.align		4
        /*000c*/ 	.word	index@(__assertfail)
	.align		4
        /*0010*/ 	.word	0x00000000
	.align		4
        /*0014*/ 	.word	0xfffffffe
	.align		4
        /*0018*/ 	.word	0x00000000
	.align		4
        /*001c*/ 	.word	0xfffffffd
	.align		4
        /*0020*/ 	.word	0x00000000
	.align		4
        /*0024*/ 	.word	0xfffffffc


//--------------------- .nv.constant4             --------------------------
	.section	.nv.constant4,"a",@progbits
	.align	8
	.align		8
.nv.constant4:
        /*0000*/ 	.dword	__assertfail
	.align		8
        /*0008*/ 	.dword	__unnamed_1
	.align		8
        /*0010*/ 	.dword	__unnamed_2
	.align		8
        /*0018*/ 	.dword	__unnamed_3
	.align		8
        /*0020*/ 	.dword	_ZN39_INTERNAL_622827d4_4_k_cu_63ab61fc_78274cuda3std3__45__cpo5beginE
	.align		8
        /*0028*/ 	.dword	_ZN39_INTERNAL_622827d4_4_k_cu_63ab61fc_78274cuda3std3__45__cpo3endE
	.align		8
        /*0030*/ 	.dword	_ZN39_INTERNAL_622827d4_4_k_cu_63ab61fc_78274cuda3std3__45__cpo6cbeginE
	.align		8
        /*0038*/ 	.dword	_ZN39_INTERNAL_622827d4_4_k_cu_63ab61fc_78274cuda3std3__45__cpo4cendE
	.align		8
        /*0040*/ 	.dword	_ZN39_INTERNAL_622827d4_4_k_cu_63ab61fc_78274cuda3std3__441_GLOBAL__N__622827d4_4_k_cu_63ab61fc_78276ignoreE
	.align		8
        /*0048*/ 	.dword	_ZN39_INTERNAL_622827d4_4_k_cu_63ab61fc_78274cuda3std3__419piecewise_constructE
	.align		8
        /*0050*/ 	.dword	_ZN39_INTERNAL_622827d4_4_k_cu_63ab61fc_78274cuda3std3__48in_placeE
	.align		8
        /*0058*/ 	.dword	_ZN39_INTERNAL_622827d4_4_k_cu_63ab61fc_78274cuda3std6ranges3__45__cpo4swapE
	.align		8
        /*0060*/ 	.dword	_ZN39_INTERNAL_622827d4_4_k_cu_63ab61fc_78274cuda3std6ranges3__45__cpo9iter_moveE
	.align		8
        /*0068*/ 	.dword	_ZN39_INTERNAL_622827d4_4_k_cu_63ab61fc_78274cute7productE
	.align		8
        /*0070*/ 	.dword	_ZN39_INTERNAL_622827d4_4_k_cu_63ab61fc_78274cute1_E
	.align		8
        /*0078*/ 	.dword	$str$25
	.align		8
        /*0080*/ 	.dword	$str$26
	.align		8
        /*0088*/ 	.dword	$str$27
	.align		8
        /*0090*/ 	.dword	$str$28


//--------------------- .text._ZN7cutlass13device_kernelINS_4gemm6kernel13GemmUniversalIN4cute5tupleIJiiiiEEENS1_10collective13CollectiveMmaINS1_35MainloopSm100TmaUmmaWarpSpecializedILi4ELi2ELi4ENS5_IJNS4_1CILi1EEESB_SB_EEEEENS5_IJNSA_ILi64EEENSA_ILi256EEESE_EEENS_12float_e4m3_tENS5_IJlSB_lEEESH_SI_NS4_8TiledMMAINS4_8MMA_AtomIJNS4_10MMA_TraitsINS4_19SM100_MMA_F8F6F4_SSEJSH_SH_fSE_SF_NS4_17integral_constantINS4_4UMMA5MajorELSP_0EEESQ_NSN_INSO_7ScaleInELSR_0EEESS_EEEEEENS4_6LayoutISC_NS5_IJNSA_ILi0EEESW_SW_EEEEENS5_IJNS4_10UnderscoreESZ_SZ_EEEEENS4_13SM90_TMA_LOADENS4_14ComposedLayoutINS4_7SwizzleILi2ELi4ELi3EEENS4_18smem_ptr_flag_bitsILi8EEENSV_INS5_IJNSA_ILi8EEESE_EEENS5_IJSE_SB_EEEEEEEvNS4_8identityES12_S1C_vS1D_EENS_8epilogue10collective18CollectiveEpilogueINS1F_23Sm100TmaWarpSpecializedILi4ELi2ELi32ELb0ELb0EEEJSG_NS5_IJNSV_ISE_SB_EES1K_EEESH_SI_SH_SI_NS1F_6fusion15FusionCallbacksIS1J_NS1M_17LinearCombinationISH_fSH_fLNS_15FloatRoundStyleE2EEESG_S1L_JEEENS4_5SM1004TMEM4LOAD26SM100_TMEM_LOAD_16dp32b32xES12_S1C_NS4_39AutoVectorizingCopyWithAssumedAlignmentILi128EEENS4_14SM90_TMA_STOREES1C_S1X_S1X_EEEvvEEEEvNT_6ParamsE --------------------------
	.section	.text._ZN7cutlass13device_kernelINS_4gemm6kernel13GemmUniversalIN4cute5tupleIJiiiiEEENS1_10collective13CollectiveMmaINS1_35MainloopSm100TmaUmmaWarpSpecializedILi4ELi2ELi4ENS5_IJNS4_1CILi1EEESB_SB_EEEEENS5_IJNSA_ILi64EEENSA_ILi256EEESE_EEENS_12float_e4m3_tENS5_IJlSB_lEEESH_SI_NS4_8TiledMMAINS4_8MMA_AtomIJNS4_10MMA_TraitsINS4_19SM100_MMA_F8F6F4_SSEJSH_SH_fSE_SF_NS4_17integral_constantINS4_4UMMA5MajorELSP_0EEESQ_NSN_INSO_7ScaleInELSR_0EEESS_EEEEEENS4_6LayoutISC_NS5_IJNSA_ILi0EEESW_SW_EEEEENS5_IJNS4_10UnderscoreESZ_SZ_EEEEENS4_13SM90_TMA_LOADENS4_14ComposedLayoutINS4_7SwizzleILi2ELi4ELi3EEENS4_18smem_ptr_flag_bitsILi8EEENSV_INS5_IJNSA_ILi8EEESE_EEENS5_IJSE_SB_EEEEEEEvNS4_8identityES12_S1C_vS1D_EENS_8epilogue10collective18CollectiveEpilogueINS1F_23Sm100TmaWarpSpecializedILi4ELi2ELi32ELb0ELb0EEEJSG_NS5_IJNSV_ISE_SB_EES1K_EEESH_SI_SH_SI_NS1F_6fusion15FusionCallbacksIS1J_NS1M_17LinearCombinationISH_fSH_fLNS_15FloatRoundStyleE2EEESG_S1L_JEEENS4_5SM1004TMEM4LOAD26SM100_TMEM_LOAD_16dp32b32xES12_S1C_NS4_39AutoVectorizingCopyWithAssumedAlignmentILi128EEENS4_14SM90_TMA_STOREES1C_S1X_S1X_EEEvvEEEEvNT_6ParamsE,"ax",@progbits
	.align	128
.text._ZN7cutlass13device_kernelINS_4gemm6kernel13GemmUniversalIN4cute5tupleIJiiiiEEENS1_10collective13CollectiveMmaINS1_35MainloopSm100TmaUmmaWarpSpecializedILi4ELi2ELi4ENS5_IJNS4_1CILi1EEESB_SB_EEEEENS5_IJNSA_ILi64EEENSA_ILi256EEESE_EEENS_12float_e4m3_tENS5_IJlSB_lEEESH_SI_NS4_8TiledMMAINS4_8MMA_AtomIJNS4_10MMA_TraitsINS4_19SM100_MMA_F8F6F4_SSEJSH_SH_fSE_SF_NS4_17integral_constantINS4_4UMMA5MajorELSP_0EEESQ_NSN_INSO_7ScaleInELSR_0EEESS_EEEEEENS4_6LayoutISC_NS5_IJNSA_ILi0EEESW_SW_EEEEENS5_IJNS4_10UnderscoreESZ_SZ_EEEEENS4_13SM90_TMA_LOADENS4_14ComposedLayoutINS4_7SwizzleILi2ELi4ELi3EEENS4_18smem_ptr_flag_bitsILi8EEENSV_INS5_IJNSA_ILi8EEESE_EEENS5_IJSE_SB_EEEEEEEvNS4_8identityES12_S1C_vS1D_EENS_8epilogue10collective18CollectiveEpilogueINS1F_23Sm100TmaWarpSpecializedILi4ELi2ELi32ELb0ELb0EEEJSG_NS5_IJNSV_ISE_SB_EES1K_EEESH_SI_SH_SI_NS1F_6fusion15FusionCallbacksIS1J_NS1M_17LinearCombinationISH_fSH_fLNS_15FloatRoundStyleE2EEESG_S1L_JEEENS4_5SM1004TMEM4LOAD26SM100_TMEM_LOAD_16dp32b32xES12_S1C_NS4_39AutoVectorizingCopyWithAssumedAlignmentILi128EEENS4_14SM90_TMA_STOREES1C_S1X_S1X_EEEvvEEEEvNT_6ParamsE:
        .type           _ZN7cutlass13device_kernelINS_4gemm6kernel13GemmUniversalIN4cute5tupleIJiiiiEEENS1_10collective13CollectiveMmaINS1_35MainloopSm100TmaUmmaWarpSpecializedILi4ELi2ELi4ENS5_IJNS4_1CILi1EEESB_SB_EEEEENS5_IJNSA_ILi64EEENSA_ILi256EEESE_EEENS_12float_e4m3_tENS5_IJlSB_lEEESH_SI_NS4_8TiledMMAINS4_8MMA_AtomIJNS4_10MMA_TraitsINS4_19SM100_MMA_F8F6F4_SSEJSH_SH_fSE_SF_NS4_17integral_constantINS4_4UMMA5MajorELSP_0EEESQ_NSN_INSO_7ScaleInELSR_0EEESS_EEEEEENS4_6LayoutISC_NS5_IJNSA_ILi0EEESW_SW_EEEEENS5_IJNS4_10UnderscoreESZ_SZ_EEEEENS4_13SM90_TMA_LOADENS4_14ComposedLayoutINS4_7SwizzleILi2ELi4ELi3EEENS4_18smem_ptr_flag_bitsILi8EEENSV_INS5_IJNSA_ILi8EEESE_EEENS5_IJSE_SB_EEEEEEEvNS4_8identityES12_S1C_vS1D_EENS_8epilogue10collective18CollectiveEpilogueINS1F_23Sm100TmaWarpSpecializedILi4ELi2ELi32ELb0ELb0EEEJSG_NS5_IJNSV_ISE_SB_EES1K_EEESH_SI_SH_SI_NS1F_6fusion15FusionCallbacksIS1J_NS1M_17LinearCombinationISH_fSH_fLNS_15FloatRoundStyleE2EEESG_S1L_JEEENS4_5SM1004TMEM4LOAD26SM100_TMEM_LOAD_16dp32b32xES12_S1C_NS4_39AutoVectorizingCopyWithAssumedAlignmentILi128EEENS4_14SM90_TMA_STOREES1C_S1X_S1X_EEEvvEEEEvNT_6ParamsE,@function
        .size           _ZN7cutlass13device_kernelINS_4gemm6kernel13GemmUniversalIN4cute5tupleIJiiiiEEENS1_10collective13CollectiveMmaINS1_35MainloopSm100TmaUmmaWarpSpecializedILi4ELi2ELi4ENS5_IJNS4_1CILi1EEESB_SB_EEEEENS5_IJNSA_ILi64EEENSA_ILi256EEESE_EEENS_12float_e4m3_tENS5_IJlSB_lEEESH_SI_NS4_8TiledMMAINS4_8MMA_AtomIJNS4_10MMA_TraitsINS4_19SM100_MMA_F8F6F4_SSEJSH_SH_fSE_SF_NS4_17integral_constantINS4_4UMMA5MajorELSP_0EEESQ_NSN_INSO_7ScaleInELSR_0EEESS_EEEEEENS4_6LayoutISC_NS5_IJNSA_ILi0EEESW_SW_EEEEENS5_IJNS4_10UnderscoreESZ_SZ_EEEEENS4_13SM90_TMA_LOADENS4_14ComposedLayoutINS4_7SwizzleILi2ELi4ELi3EEENS4_18smem_ptr_flag_bitsILi8EEENSV_INS5_IJNSA_ILi8EEESE_EEENS5_IJSE_SB_EEEEEEEvNS4_8identityES12_S1C_vS1D_EENS_8epilogue10collective18CollectiveEpilogueINS1F_23Sm100TmaWarpSpecializedILi4ELi2ELi32ELb0ELb0EEEJSG_NS5_IJNSV_ISE_SB_EES1K_EEESH_SI_SH_SI_NS1F_6fusion15FusionCallbacksIS1J_NS1M_17LinearCombinationISH_fSH_fLNS_15FloatRoundStyleE2EEESG_S1L_JEEENS4_5SM1004TMEM4LOAD26SM100_TMEM_LOAD_16dp32b32xES12_S1C_NS4_39AutoVectorizingCopyWithAssumedAlignmentILi128EEENS4_14SM90_TMA_STOREES1C_S1X_S1X_EEEvvEEEEvNT_6ParamsE,(.L_x_170 - _ZN7cutlass13device_kernelINS_4gemm6kernel13GemmUniversalIN4cute5tupleIJiiiiEEENS1_10collective13CollectiveMmaINS1_35MainloopSm100TmaUmmaWarpSpecializedILi4ELi2ELi4ENS5_IJNS4_1CILi1EEESB_SB_EEEEENS5_IJNSA_ILi64EEENSA_ILi256EEESE_EEENS_12float_e4m3_tENS5_IJlSB_lEEESH_SI_NS4_8TiledMMAINS4_8MMA_AtomIJNS4_10MMA_TraitsINS4_19SM100_MMA_F8F6F4_SSEJSH_SH_fSE_SF_NS4_17integral_constantINS4_4UMMA5MajorELSP_0EEESQ_NSN_INSO_7ScaleInELSR_0EEESS_EEEEEENS4_6LayoutISC_NS5_IJNSA_ILi0EEESW_SW_EEEEENS5_IJNS4_10UnderscoreESZ_SZ_EEEEENS4_13SM90_TMA_LOADENS4_14ComposedLayoutINS4_7SwizzleILi2ELi4ELi3EEENS4_18smem_ptr_flag_bitsILi8EEENSV_INS5_IJNSA_ILi8EEESE_EEENS5_IJSE_SB_EEEEEEEvNS4_8identityES12_S1C_vS1D_EENS_8epilogue10collective18CollectiveEpilogueINS1F_23Sm100TmaWarpSpecializedILi4ELi2ELi32ELb0ELb0EEEJSG_NS5_IJNSV_ISE_SB_EES1K_EEESH_SI_SH_SI_NS1F_6fusion15FusionCallbacksIS1J_NS1M_17LinearCombinationISH_fSH_fLNS_15FloatRoundStyleE2EEESG_S1L_JEEENS4_5SM1004TMEM4LOAD26SM100_TMEM_LOAD_16dp32b32xES12_S1C_NS4_39AutoVectorizingCopyWithAssumedAlignmentILi128EEENS4_14SM90_TMA_STOREES1C_S1X_S1X_EEEvvEEEEvNT_6ParamsE)
        .other          _ZN7cutlass13device_kernelINS_4gemm6kernel13GemmUniversalIN4cute5tupleIJiiiiEEENS1_10collective13CollectiveMmaINS1_35MainloopSm100TmaUmmaWarpSpecializedILi4ELi2ELi4ENS5_IJNS4_1CILi1EEESB_SB_EEEEENS5_IJNSA_ILi64EEENSA_ILi256EEESE_EEENS_12float_e4m3_tENS5_IJlSB_lEEESH_SI_NS4_8TiledMMAINS4_8MMA_AtomIJNS4_10MMA_TraitsINS4_19SM100_MMA_F8F6F4_SSEJSH_SH_fSE_SF_NS4_17integral_constantINS4_4UMMA5MajorELSP_0EEESQ_NSN_INSO_7ScaleInELSR_0EEESS_EEEEEENS4_6LayoutISC_NS5_IJNSA_ILi0EEESW_SW_EEEEENS5_IJNS4_10UnderscoreESZ_SZ_EEEEENS4_13SM90_TMA_LOADENS4_14ComposedLayoutINS4_7SwizzleILi2ELi4ELi3EEENS4_18smem_ptr_flag_bitsILi8EEENSV_INS5_IJNSA_ILi8EEESE_EEENS5_IJSE_SB_EEEEEEEvNS4_8identityES12_S1C_vS1D_EENS_8epilogue10collective18CollectiveEpilogueINS1F_23Sm100TmaWarpSpecializedILi4ELi2ELi32ELb0ELb0EEEJSG_NS5_IJNSV_ISE_SB_EES1K_EEESH_SI_SH_SI_NS1F_6fusion15FusionCallbacksIS1J_NS1M_17LinearCombinationISH_fSH_fLNS_15FloatRoundStyleE2EEESG_S1L_JEEENS4_5SM1004TMEM4LOAD26SM100_TMEM_LOAD_16dp32b32xES12_S1C_NS4_39AutoVectorizingCopyWithAssumedAlignmentILi128EEENS4_14SM90_TMA_STOREES1C_S1X_S1X_EEEvvEEEEvNT_6ParamsE,@"STO_CUDA_ENTRY STV_DEFAULT"
_ZN7cutlass13device_kernelINS_4gemm6kernel13GemmUniversalIN4cute5tupleIJiiiiEEENS1_10collective13CollectiveMmaINS1_35MainloopSm100TmaUmmaWarpSpecializedILi4ELi2ELi4ENS5_IJNS4_1CILi1EEESB_SB_EEEEENS5_IJNSA_ILi64EEENSA_ILi256EEESE_EEENS_12float_e4m3_tENS5_IJlSB_lEEESH_SI_NS4_8TiledMMAINS4_8MMA_AtomIJNS4_10MMA_TraitsINS4_19SM100_MMA_F8F6F4_SSEJSH_SH_fSE_SF_NS4_17integral_constantINS4_4UMMA5MajorELSP_0EEESQ_NSN_INSO_7ScaleInELSR_0EEESS_EEEEEENS4_6LayoutISC_NS5_IJNSA_ILi0EEESW_SW_EEEEENS5_IJNS4_10UnderscoreESZ_SZ_EEEEENS4_13SM90_TMA_LOADENS4_14ComposedLayoutINS4_7SwizzleILi2ELi4ELi3EEENS4_18smem_ptr_flag_bitsILi8EEENSV_INS5_IJNSA_ILi8EEESE_EEENS5_IJSE_SB_EEEEEEEvNS4_8identityES12_S1C_vS1D_EENS_8epilogue10collective18CollectiveEpilogueINS1F_23Sm100TmaWarpSpecializedILi4ELi2ELi32ELb0ELb0EEEJSG_NS5_IJNSV_ISE_SB_EES1K_EEESH_SI_SH_SI_NS1F_6fusion15FusionCallbacksIS1J_NS1M_17LinearCombinationISH_fSH_fLNS_15FloatRoundStyleE2EEESG_S1L_JEEENS4_5SM1004TMEM4LOAD26SM100_TMEM_LOAD_16dp32b32xES12_S1C_NS4_39AutoVectorizingCopyWithAssumedAlignmentILi128EEENS4_14SM90_TMA_STOREES1C_S1X_S1X_EEEvvEEEEvNT_6ParamsE:
[----:B------:R-:W1:Y:S01]  /*0000*/  LDC R1, c[0x0][0x37c] ;  /* 0x0000df00ff017b82 */ /* 0x000e620000000800 */
[----:B------:R-:W2:Y:S01]  /*0010*/  S2R R108, SR_TID.X ;  /* 0x00000000006c7919 */ /* 0x000ea20000002100 */
[----:B------:R-:W3:Y:S01]  /*0020*/  LDCU.64 UR4, c[0x0][0x890] ;  /* 0x00011200ff0477ac */ /* 0x000ee20008000a00 */
[----:B------:R-:W-:Y:S02]  /*0030*/  PRMT R96, RZ, 0x7610, R96 ;  /* 0x00007610ff607816 */ /* 0x000fe40000000060 */
[----:B------:R-:W-:Y:S01]  /*0040*/  ELECT P5, URZ, PT ;  /* 0x0000000000ff782f */ /* 0x000fe200038a0000 */
[----:B------:R-:W4:Y:S01]  /*0050*/  LDCU.64 UR46, c[0x0][0x358] ;  /* 0x00006b00ff2e77ac */ /* 0x000f220008000a00 */
[----:B---3--:R-:W-:-:S04]  /*0060*/  UISETP.NE.U32.AND UP0, UPT, UR4, URZ, UPT ;  /* 0x000000ff0400728c */ /* 0x008fc8000bf05070 */
[----:B------:R-:W-:Y:S01]  /*0070*/  UISETP.NE.AND.EX UP0, UPT, UR5, URZ, UPT, UP0 ;  /* 0x000000ff0500728c */ /* 0x000fe2000bf05300 */
[----:B--2---:R-:W-:-:S05]  /*0080*/  SHF.R.U32.HI R101, RZ, 0x5, R108 ;  /* 0x00000005ff657819 */ /* 0x004fca000001166c */
[----:B------:R-:W2:Y:S02]  /*0090*/  SHFL.IDX PT, R0, R101, RZ, 0x1f ;  /* 0x00001fff65007589 */ /* 0x000ea400000e0000 */
[----:B--2---:R-:W-:Y:S01]  /*00a0*/  R2UR UR8, R0 ;  /* 0x00000000000872ca */ /* 0x004fe200000e0000 */
[----:B-1--4-:R-:W-:-:S14]  /*00b0*/  BRA.U UP0, `(.L_x_0) ;  /* 0x00000001002c7547 */ /* 0x012fdc000b800000 */
[----:B------:R-:W1:Y:S02]  /*00c0*/  LDCU.64 UR6, c[0x0][0x888] ;  /* 0x00011100ff0677ac */ /* 0x000e640008000a00 */
[----:B-1----:R-:W-:-:S04]  /*00d0*/  UISETP.NE.U32.AND UP0, UPT, UR6, URZ, UPT ;  /* 0x000000ff0600728c */ /* 0x002fc8000bf05070 */
[----:B------:R-:W-:-:S09]  /*00e0*/  UISETP.NE.AND.EX UP0, UPT, UR7, URZ, UPT, UP0 ;  /* 0x000000ff0700728c */ /* 0x000fd2000bf05300 */
[----:B------:R-:W-:Y:S05]  /*00f0*/  BRA.U !UP0, `(.L_x_1) ;  /* 0x0000000108107547 */ /* 0x000fea000b800000 */
[----:B------:R-:W1:Y:S02]  /*0100*/  LDC.64 R2, c[0x0][0x888] ;  /* 0x00022200ff027b82 */ /* 0x000e640000000a00 */
[----:B-1----:R1:W5:Y:S01]  /*0110*/  LDG.E R49, desc[UR46][R2.64] ;  /* 0x0000002e02317981 */ /* 0x002362000c1e1900 */
[----:B------:R-:W-:Y:S01]  /*0120*/  HFMA2 R96, -RZ, RZ, 0, 5.9604644775390625e-08 ;  /* 0x00000001ff607431 */ /* 0x000fe200000001ff */
[----:B------:R-:W-:Y:S05]  /*0130*/  BRA `(.L_x_0) ;  /* 0x00000000000c7947 */ /* 0x000fea0003800000 */
.L_x_1:
[----:B------:R-:W1:Y:S01]  /*0140*/  LDCU UR6, c[0x0][0x880] ;  /* 0x00011000ff0677ac */ /* 0x000e620008000800 */
[----:B------:R-:W-:Y:S01]  /*0150*/  HFMA2 R96, -RZ, RZ, 0, 5.9604644775390625e-08 ;  /* 0x00000001ff607431 */ /* 0x000fe200000001ff */
[----:B-1----:R-:W-:-:S07]  /*0160*/  MOV R49, UR6 ;  /* 0x0000000600317c02 */ /* 0x002fce0008000f00 */
.L_x_0:
[----:B------:R-:W2:Y:S02]  /*0170*/  LDCU.64 UR6, c[0x0][0x8b0] ;  /* 0x00011600ff0677ac */ /* 0x000ea40008000a00 */
[----:B--2---:R-:W-:-:S04]  /*0180*/  UISETP.NE.U32.AND UP0, UPT, UR6, URZ, UPT ;  /* 0x000000ff0600728c */ /* 0x004fc8000bf05070 */
[----:B------:R-:W-:-:S09]  /*0190*/  UISETP.NE.AND.EX UP0, UPT, UR7, URZ, UPT, UP0 ;  /* 0x000000ff0700728c */ /* 0x000fd2000bf05300 */
[----:B------:R-:W-:Y:S05]  /*01a0*/  BRA.U UP0, `(.L_x_2) ;  /* 0x0000000100247547 */ /* 0x000fea000b800000 */
[----:B------:R-:W2:Y:S02]  /*01b0*/  LDCU.64 UR6, c[0x0][0x8a8] ;  /* 0x00011500ff0677ac */ /* 0x000ea40008000a00 */
[----:B--2---:R-:W-:-:S04]  /*01c0*/  UISETP.NE.U32.AND UP0, UPT, UR6, URZ, UPT ;  /* 0x000000ff0600728c */ /* 0x004fc8000bf05070 */
[----:B------:R-:W-:-:S09]  /*01d0*/  UISETP.NE.AND.EX UP0, UPT, UR7, URZ, UPT, UP0 ;  /* 0x000000ff0700728c */ /* 0x000fd2000bf05300 */
[----:B------:R-:W-:Y:S05]  /*01e0*/  BRA.U !UP0, `(.L_x_3) ;  /* 0x00000001080c7547 */ /* 0x000fea000b800000 */
[----:B-1----:R-:W1:Y:S02]  /*01f0*/  LDC.64 R2, c[0x0][0x8a8] ;  /* 0x00022a00ff027b82 */ /* 0x002e640000000a00 */
[----:B-1----:R2:W5:Y:S01]  /*0200*/  LDG.E R47, desc[UR46][R2.64] ;  /* 0x0000002e022f7981 */ /* 0x002562000c1e1900 */
[----:B------:R-:W-:Y:S05]  /*0210*/  BRA `(.L_x_2) ;  /* 0x0000000000087947 */ /* 0x000fea0003800000 */
.L_x_3:
[----:B------:R-:W2:Y:S02]  /*0220*/  LDCU UR6, c[0x0][0x8a0] ;  /* 0x00011400ff0677ac */ /* 0x000ea40008000800 */
[----:B--2---:R-:W-:Y:S02]  /*0230*/  MOV R47, UR6 ;  /* 0x00000006002f7c02 */ /* 0x004fe40008000f00 */
.L_x_2:
[----:B------:R-:W-:Y:S01]  /*0240*/  IMAD.U32 R0, RZ, RZ, UR8 ;  /* 0x00000008ff007e24 */ /* 0x000fe2000f8e00ff */
[----:B------:R-:W-:Y:S04]  /*0250*/  BSSY.RECONVERGENT B0, `(.L_x_4) ;  /* 0x000000c000007945 */ /* 0x000fe80003800200 */
[C---:B------:R-:W-:Y:S02]  /*0260*/  ISETP.NE.OR P1, PT, R0.reuse, 0x1, !P5 ;  /* 0x000000010000780c */ /* 0x040fe40006f25670 */
[----:B------:R-:W-:-:S11]  /*0270*/  ISETP.NE.OR P0, PT, R0, 0x3, !P5 ;  /* 0x000000030000780c */ /* 0x000fd60006f05670 */
[----:B------:R-:W-:Y:S05]  /*0280*/  @P1 BRA `(.L_x_5) ;  /* 0x0000000000201947 */ /* 0x000fea0003800000 */
[----:B------:R-:W3:Y:S02]  /*0290*/  LDCU.64 UR6, c[0x0][0x348] ;  /* 0x00006900ff0677ac */ /* 0x000ee40008000a00 */
[----:B---3--:R-:W-:Y:S02]  /*02a0*/  UIADD3 UR10, UP1, UPT, UR6, 0x80, URZ ;  /* 0x00000080060a7890 */ /* 0x008fe4000ff3e0ff */
[----:B------:R-:W-:Y:S02]  /*02b0*/  UIADD3 UR6, UP0, UPT, UR6, 0x180, URZ ;  /* 0x0000018006067890 */ /* 0x000fe4000ff1e0ff */
[----:B------:R-:W-:Y:S02]  /*02c0*/  UIADD3.X UR11, UPT, UPT, URZ, UR7, URZ, UP1, !UPT ;  /* 0x00000007ff0b7290 */ /* 0x000fe40008ffe4ff */
[----:B------:R-:W-:-:S07]  /*02d0*/  UIADD3.X UR7, UPT, UPT, URZ, UR7, URZ, UP0, !UPT ;  /* 0x00000007ff077290 */ /* 0x000fce00087fe4ff */
[----:B------:R3:W-:Y:S02]  /*02e0*/  UTMACCTL.PF [UR10] ;  /* 0x000000000a0079b9 */ /* 0x0007e40008040000 */
[----:B------:R3:W-:Y:S02]  /*02f0*/  UTMACCTL.PF [UR6] ;  /* 0x00000000060079b9 */ /* 0x0007e40008040000 */
[----:B---3--:R-:W-:Y:S01]  /*0300*/  NOP ;  /* 0x0000000000007918 */ /* 0x008fe20000000000 */
.L_x_5:
[----:B------:R-:W-:Y:S05]  /*0310*/  BSYNC.RECONVERGENT B0 ;  /* 0x0000000000007941 */ /* 0x000fea0003800200 */
.L_x_4:
[----:B------:R-:W-:Y:S04]  /*0320*/  BSSY.RECONVERGENT B0, `(.L_x_6) ;  /* 0x000000a000007945 */ /* 0x000fe80003800200 */
        /* <DEDUP_REMOVED lines=9> */
.L_x_7:
[----:B------:R-:W-:Y:S05]  /*03c0*/  BSYNC.RECONVERGENT B0 ;  /* 0x0000000000007941 */ /* 0x000fea0003800200 */
.L_x_6:
[----:B------:R-:W3:Y:S01]  /*03d0*/  LDCU.64 UR6, c[0x0][0x888] ;  /* 0x00011100ff0677ac */ /* 0x000ee20008000a00 */
[----:B------:R-:W-:Y:S02]  /*03e0*/  UISETP.EQ.U32.AND UP1, UPT, UR4, URZ, UPT ;  /* 0x000000ff0400728c */ /* 0x000fe4000bf22070 */
[----:B------:R-:W-:Y:S02]  /*03f0*/  UPLOP3.LUT UP2, UPT, UPT, UPT, UPT, 0x80, 0x8 ;  /* 0x000000000008789c */ /* 0x000fe40003f4f070 */
[----:B---3--:R-:W-:-:S04]  /*0400*/  UISETP.NE.U32.AND UP0, UPT, UR6, URZ, UPT ;  /* 0x000000ff0600728c */ /* 0x008fc8000bf05070 */
[----:B------:R-:W-:-:S04]  /*0410*/  UISETP.NE.AND.EX UP0, UPT, UR7, URZ, UPT, UP0 ;  /* 0x000000ff0700728c */ /* 0x000fc8000bf05300 */
[----:B------:R-:W-:-:S04]  /*0420*/  UISETP.EQ.OR.EX UP3, UPT, UR5, URZ, !UP0, UP1 ;  /* 0x000000ff0500728c */ /* 0x000fc8000c762710 */
[----:B------:R-:W-:-:S05]  /*0430*/  UP2UR UR50, UPR, URZ, 0x8 ;  /* 0x00000008ff327883 */ /* 0x000fca0008000000 */
[----:B------:R-:W-:Y:S07]  /*0440*/  BRA.U !UP3, `(.L_x_8) ;  /* 0x000000010b207547 */ /* 0x000fee000b800000 */
[----:B------:R-:W-:Y:S01]  /*0450*/  UISETP.NE.U32.AND UP2, UPT, UR4, URZ, UPT ;  /* 0x000000ff0400728c */ /* 0x000fe2000bf45070 */
[----:B-----5:R-:W-:Y:S01]  /*0460*/  FSETP.NEU.AND P0, PT, R49, RZ, PT ;  /* 0x000000ff3100720b */ /* 0x020fe20003f0d000 */
[----:B------:R-:W-:Y:S02]  /*0470*/  USEL UR4, URZ, 0xffffffff, UP0 ;  /* 0xffffffffff047887 */ /* 0x000fe40008000000 */
[----:B------:R-:W-:-:S10]  /*0480*/  UISETP.NE.AND.EX UP2, UPT, UR5, URZ, UPT, UP2 ;  /* 0x000000ff0500728c */ /* 0x000fd4000bf45320 */
[----:B------:R-:W-:Y:S01]  /*0490*/  VOTEU.ANY UP1, P0 ;  /* 0x0000000000ff7886 */ /* 0x000fe20000020100 */
[----:B------:R-:W-:-:S04]  /*04a0*/  @!UP2 USEL UR4, URZ, 0xffffffff, UP1 ;  /* 0xffffffffff04a887 */ /* 0x000fc80008800000 */
[----:B------:R-:W-:-:S04]  /*04b0*/  ULOP3.LUT UR4, UR4, 0x1, URZ, 0xc0, !UPT ;  /* 0x0000000104047892 */ /* 0x000fc8000f8ec0ff */
[----:B------:R-:W-:-:S11]  /*04c0*/  UISETP.NE.U32.AND UP2, UPT, UR4, 0x1, UPT ;  /* 0x000000010400788c */ /* 0x000fd6000bf45070 */
.L_x_8:
[----:B-12---:R-:W1:Y:S01]  /*04d0*/  SHFL.IDX PT, R2, R101, RZ, 0x1f ;  /* 0x00001fff65027589 */ /* 0x006e6200000e0000 */
[----:B------:R-:W-:-:S04]  /*04e0*/  UISETP.NE.AND UP1, UPT, UR8, 0x2, UPT ;  /* 0x000000020800788c */ /* 0x000fc8000bf25270 */
[----:B------:R-:W-:Y:S01]  /*04f0*/  USEL UR6, URZ, 0x1, UP1 ;  /* 0x00000001ff067887 */ /* 0x000fe20008800000 */
[----:B-1----:R-:W-:-:S13]  /*0500*/  ISETP.NE.AND P0, PT, R2, RZ, PT ;  /* 0x000000ff0200720c */ /* 0x002fda0003f05270 */
[----:B------:R-:W-:Y:S05]  /*0510*/  @P0 BRA `(.L_x_9) ;  /* 0x0000000000480947 */ /* 0x000fea0003800000 */
[----:B------:R-:W1:Y:S01]  /*0520*/  S2UR UR5, SR_CgaCtaId ;  /* 0x00000000000579c3 */ /* 0x000e620000008800 */
[----:B------:R-:W-:Y:S01]  /*0530*/  UMOV UR7, 0x400 ;  /* 0x0000040000077882 */ /* 0x000fe20000000000 */
[----:B------:R-:W-:Y:S01]  /*0540*/  UMOV UR4, 0x1 ;  /* 0x0000000100047882 */ /* 0x000fe20000000000 */
[----:B------:R-:W-:Y:S01]  /*0550*/  ELECT P0, URZ, PT ;  /* 0x0000000000ff782f */ /* 0x000fe20003800000 */
[----:B------:R-:W-:-:S04]  /*0560*/  UIADD3 UR10, UPT, UPT, -UR4, 0x100000, URZ ;  /* 0x00100000040a7890 */ /* 0x000fc8000fffe1ff */
[----:B------:R-:W-:Y:S02]  /*0570*/  USHF.L.U32 UR11, UR10, 0xb, URZ ;  /* 0x0000000b0a0b7899 */ /* 0x000fe400080006ff */
[----:B------:R-:W-:Y:S02]  /*0580*/  USHF.L.U32 UR10, UR10, 0x1, URZ ;  /* 0x000000010a0a7899 */ /* 0x000fe400080006ff */
[----:B-1----:R-:W-:Y:S01]  /*0590*/  ULEA UR5, UR5, UR7, 0x18 ;  /* 0x0000000705057291 */ /* 0x002fe2000f8ec0ff */
[----:B------:R-:W1:Y:S11]  /*05a0*/  FENCE.VIEW.ASYNC.S ;  /* 0x00000000000073c6 */ /* 0x000e760000000000 */
[----:B-1----:R1:W2:Y:S01]  /*05b0*/  SYNCS.EXCH.64 URZ, [UR5], UR10 ;  /* 0x0000000a05ff75b2 */ /* 0x0022a20008000100 */
[----:B------:R1:W3:Y:S01]  /*05c0*/  SYNCS.EXCH.64 URZ, [UR5+0x20], UR10 ;  /* 0x0000200a05ff75b2 */ /* 0x0002e20008000100 */
[----:B------:R1:W4:Y:S01]  /*05d0*/  SYNCS.EXCH.64 URZ, [UR5+0x8], UR10 ;  /* 0x0000080a05ff75b2 */ /* 0x0003220008000100 */
[----:B------:R1:W1:Y:S01]  /*05e0*/  SYNCS.EXCH.64 URZ, [UR5+0x28], UR10 ;  /* 0x0000280a05ff75b2 */ /* 0x0002620008000100 */
[----:B------:R1:W1:Y:S01]  /*05f0*/  SYNCS.EXCH.64 URZ, [UR5+0x10], UR10 ;  /* 0x0000100a05ff75b2 */ /* 0x0002620008000100 */
[----:B------:R1:W1:Y:S01]  /*0600*/  SYNCS.EXCH.64 URZ, [UR5+0x30], UR10 ;  /* 0x0000300a05ff75b2 */ /* 0x0002620008000100 */
[----:B------:R1:W1:Y:S01]  /*0610*/  SYNCS.EXCH.64 URZ, [UR5+0x18], UR10 ;  /* 0x0000180a05ff75b2 */ /* 0x0002620008000100 */
[----:B------:R1:W1:Y:S01]  /*0620*/  SYNCS.EXCH.64 URZ, [UR5+0x38], UR10 ;  /* 0x0000380a05ff75b2 */ /* 0x0002620008000100 */
[----:B------:R-:W-:Y:S01]  /*0630*/  NOP ;  /* 0x0000000000007918 */ /* 0x000fe20000000000 */
.L_x_9:
[----:B------:R-:W2:Y:S01]  /*0640*/  SHFL.IDX PT, R2, R101, RZ, 0x1f ;  /* 0x00001fff65027589 */ /* 0x000ea200000e0000 */
[----:B------:R-:W-:Y:S01]  /*0650*/  NOP ;  /* 0x0000000000007918 */ /* 0x000fe20000000000 */
[----:B--2---:R-:W-:-:S13]  /*0660*/  ISETP.NE.AND P0, PT, R2, 0x1, PT ;  /* 0x000000010200780c */ /* 0x004fda0003f05270 */
[----:B------:R-:W-:Y:S05]  /*0670*/  @P0 BRA `(.L_x_10) ;  /* 0x0000000000580947 */ /* 0x000fea0003800000 */
[----:B------:R-:W2:Y:S01]  /*0680*/  S2UR UR7, SR_CgaCtaId ;  /* 0x00000000000779c3 */ /* 0x000ea20000008800 */
[----:B------:R-:W-:Y:S01]  /*0690*/  UMOV UR9, 0x400 ;  /* 0x0000040000097882 */ /* 0x000fe20000000000 */
[----:B-1----:R-:W-:Y:S01]  /*06a0*/  UMOV UR5, 0x20 ;  /* 0x0000002000057882 */ /* 0x002fe20000000000 */
[----:B------:R-:W-:Y:S01]  /*06b0*/  UMOV UR4, 0x80 ;  /* 0x0000008000047882 */ /* 0x000fe20000000000 */
[----:B------:R-:W-:-:S04]  /*06c0*/  UIADD3 UR10, UPT, UPT, -UR5, 0x100000, URZ ;  /* 0x00100000050a7890 */ /* 0x000fc8000fffe1ff */
[----:B------:R-:W-:Y:S02]  /*06d0*/  USHF.L.U32 UR11, UR10, 0xb, URZ ;  /* 0x0000000b0a0b7899 */ /* 0x000fe400080006ff */
[----:B------:R-:W-:Y:S02]  /*06e0*/  USHF.L.U32 UR10, UR10, 0x1, URZ ;  /* 0x000000010a0a7899 */ /* 0x000fe400080006ff */
[----:B------:R-:W-:-:S04]  /*06f0*/  UIADD3 UR4, UPT, UPT, -UR4, 0x100000, URZ ;  /* 0x0010000004047890 */ /* 0x000fc8000fffe1ff */
[----:B------:R-:W-:Y:S02]  /*0700*/  USHF.L.U32 UR5, UR4, 0xb, URZ ;  /* 0x0000000b04057899 */ /* 0x000fe400080006ff */
[----:B------:R-:W-:Y:S01]  /*0710*/  USHF.L.U32 UR4, UR4, 0x1, URZ ;  /* 0x0000000104047899 */ /* 0x000fe200080006ff */
[----:B------:R-:W-:Y:S01]  /*0720*/  ELECT P0, URZ, PT ;  /* 0x0000000000ff782f */ /* 0x000fe20003800000 */
[----:B--2---:R-:W-:Y:S01]  /*0730*/  ULEA UR7, UR7, UR9, 0x18 ;  /* 0x0000000907077291 */ /* 0x004fe2000f8ec0ff */
[----:B------:R-:W1:Y:S11]  /*0740*/  FENCE.VIEW.ASYNC.S ;  /* 0x00000000000073c6 */ /* 0x000e760000000000 */
[----:B-1----:R2:W1:Y:S01]  /*0750*/  SYNCS.EXCH.64 URZ, [UR7+0x40], UR10 ;  /* 0x0000400a07ff75b2 */ /* 0x0024620008000100 */
[----:B------:R2:W1:Y:S01]  /*0760*/  SYNCS.EXCH.64 URZ, [UR7+0x60], UR4 ;  /* 0x0000600407ff75b2 */ /* 0x0004620008000100 */
[----:B------:R2:W1:Y:S01]  /*0770*/  SYNCS.EXCH.64 URZ, [UR7+0x48], UR10 ;  /* 0x0000480a07ff75b2 */ /* 0x0004620008000100 */
[----:B------:R2:W1:Y:S01]  /*0780*/  SYNCS.EXCH.64 URZ, [UR7+0x68], UR4 ;  /* 0x0000680407ff75b2 */ /* 0x0004620008000100 */
[----:B------:R2:W1:Y:S01]  /*0790*/  SYNCS.EXCH.64 URZ, [UR7+0x50], UR10 ;  /* 0x0000500a07ff75b2 */ /* 0x0004620008000100 */
[----:B------:R2:W1:Y:S01]  /*07a0*/  SYNCS.EXCH.64 URZ, [UR7+0x70], UR4 ;  /* 0x0000700407ff75b2 */ /* 0x0004620008000100 */
[----:B------:R2:W1:Y:S01]  /*07b0*/  SYNCS.EXCH.64 URZ, [UR7+0x58], UR10 ;  /* 0x0000580a07ff75b2 */ /* 0x0004620008000100 */
[----:B------:R2:W1:Y:S02]  /*07c0*/  SYNCS.EXCH.64 URZ, [UR7+0x78], UR4 ;  /* 0x0000780407ff75b2 */ /* 0x0004640008000100 */
[----:B--2---:R-:W-:Y:S01]  /*07d0*/  NOP ;  /* 0x0000000000007918 */ /* 0x004fe20000000000 */
.L_x_10:
[----:B------:R-:W2:Y:S01]  /*07e0*/  SHFL.IDX PT, R2, R101, RZ, 0x1f ;  /* 0x00001fff65027589 */ /* 0x000ea200000e0000 */
[----:B------:R-:W-:Y:S01]  /*07f0*/  NOP ;  /* 0x0000000000007918 */ /* 0x000fe20000000000 */
[----:B--2---:R-:W-:-:S13]  /*0800*/  ISETP.NE.AND P0, PT, R2, 0x3, PT ;  /* 0x000000030200780c */ /* 0x004fda0003f05270 */
[----:B------:R-:W-:Y:S05]  /*0810*/  @P0 BRA `(.L_x_11) ;  /* 0x0000000000300947 */ /* 0x000fea0003800000 */
[----:B-1----:R-:W1:Y:S01]  /*0820*/  S2UR UR5, SR_CgaCtaId ;  /* 0x00000000000579c3 */ /* 0x002e620000008800 */
        /* <DEDUP_REMOVED lines=8> */
[----:B-1----:R2:W1:Y:S01]  /*08b0*/  SYNCS.EXCH.64 URZ, [UR5+0x80], UR10 ;  /* 0x0000800a05ff75b2 */ /* 0x0024620008000100 */
[----:B------:R2:W1:Y:S02]  /*08c0*/  SYNCS.EXCH.64 URZ, [UR5+0x88], UR10 ;  /* 0x0000880a05ff75b2 */ /* 0x0004640008000100 */
[----:B--2---:R-:W-:Y:S01]  /*08d0*/  NOP ;  /* 0x0000000000007918 */ /* 0x004fe20000000000 */
.L_x_11:
[----:B------:R-:W2:Y:S01]  /*08e0*/  SHFL.IDX PT, R2, R101, RZ, 0x1f ;  /* 0x00001fff65027589 */ /* 0x000ea200000e0000 */
[----:B------:R-:W-:Y:S01]  /*08f0*/  NOP ;  /* 0x0000000000007918 */ /* 0x000fe20000000000 */
[----:B--2---:R-:W-:-:S13]  /*0900*/  ISETP.NE.AND P0, PT, R2, 0x4, PT ;  /* 0x000000040200780c */ /* 0x004fda0003f05270 */
[----:B------:R-:W-:Y:S05]  /*0910*/  @P0 BRA `(.L_x_12) ;  /* 0x00000000004c0947 */ /* 0x000fea0003800000 */
[----:B-1----:R-:W1:Y:S01]  /*0920*/  S2UR UR5, SR_CgaCtaId ;  /* 0x00000000000579c3 */ /* 0x002e620000008800 */
[----:B------:R-:W-:Y:S01]  /*0930*/  UMOV UR9, 0x100 ;  /* 0x0000010000097882 */ /* 0x000fe20000000000 */
[----:B------:R-:W-:Y:S01]  /*0940*/  UMOV UR7, 0x400 ;  /* 0x0000040000077882 */ /* 0x000fe20000000000 */
[----:B------:R-:W-:Y:S01]  /*0950*/  USEL UR9, UR9, 0xe0, UP2 ;  /* 0x000000e009097887 */ /* 0x000fe20009000000 */
[----:B------:R-:W-:Y:S01]  /*0960*/  UMOV UR4, 0x1 ;  /* 0x0000000100047882 */ /* 0x000fe20000000000 */
[----:B------:R-:W-:Y:S01]  /*0970*/  ELECT P0, URZ, PT ;  /* 0x0000000000ff782f */ /* 0x000fe20003800000 */
[----:B------:R-:W-:-:S04]  /*0980*/  UIADD3 UR10, UPT, UPT, -UR4, 0x100000, URZ ;  /* 0x00100000040a7890 */ /* 0x000fc8000fffe1ff */
[----:B------:R-:W-:Y:S02]  /*0990*/  USHF.L.U32 UR11, UR10, 0xb, URZ ;  /* 0x0000000b0a0b7899 */ /* 0x000fe400080006ff */
[----:B------:R-:W-:Y:S02]  /*09a0*/  USHF.L.U32 UR10, UR10, 0x1, URZ ;  /* 0x000000010a0a7899 */ /* 0x000fe400080006ff */
[----:B------:R-:W-:-:S04]  /*09b0*/  UIADD3 UR12, UPT, UPT, -UR9, 0x100000, URZ ;  /* 0x00100000090c7890 */ /* 0x000fc8000fffe1ff */
[----:B------:R-:W-:Y:S02]  /*09c0*/  USHF.L.U32 UR13, UR12, 0xb, URZ ;  /* 0x0000000b0c0d7899 */ /* 0x000fe400080006ff */
[----:B------:R-:W-:Y:S02]  /*09d0*/  USHF.L.U32 UR12, UR12, 0x1, URZ ;  /* 0x000000010c0c7899 */ /* 0x000fe400080006ff */
[----:B-1----:R-:W-:Y:S01]  /*09e0*/  ULEA UR5, UR5, UR7, 0x18 ;  /* 0x0000000705057291 */ /* 0x002fe2000f8ec0ff */
[----:B------:R-:W1:Y:S11]  /*09f0*/  FENCE.VIEW.ASYNC.S ;  /* 0x00000000000073c6 */ /* 0x000e760000000000 */
[----:B-1----:R2:W1:Y:S01]  /*0a00*/  SYNCS.EXCH.64 URZ, [UR5+0x90], UR10 ;  /* 0x0000900a05ff75b2 */ /* 0x0024620008000100 */
[----:B------:R2:W1:Y:S01]  /*0a10*/  SYNCS.EXCH.64 URZ, [UR5+0xa0], UR12 ;  /* 0x0000a00c05ff75b2 */ /* 0x0004620008000100 */
[----:B------:R2:W1:Y:S01]  /*0a20*/  SYNCS.EXCH.64 URZ, [UR5+0x98], UR10 ;  /* 0x0000980a05ff75b2 */ /* 0x0004620008000100 */
[----:B------:R2:W1:Y:S02]  /*0a30*/  SYNCS.EXCH.64 URZ, [UR5+0xa8], UR12 ;  /* 0x0000a80c05ff75b2 */ /* 0x0004640008000100 */
[----:B--2---:R-:W-:Y:S01]  /*0a40*/  NOP ;  /* 0x0000000000007918 */ /* 0x004fe20000000000 */
.L_x_12:
        /* <DEDUP_REMOVED lines=26> */
.L_x_13:
        /* <DEDUP_REMOVED lines=18> */
.L_x_14:
[----:B-1----:R-:W1:Y:S01]  /*0d10*/  S2UR UR5, SR_CTAID.X ;  /* 0x00000000000579c3 */ /* 0x002e620000002500 */
[----:B------:R-:W-:-:S05]  /*0d20*/  CS2R.32 R95, SR_CgaSize ;  /* 0x00000000005f7805 */ /* 0x000fca0000008a00 */
[----:B------:R-:W-:-:S05]  /*0d30*/  IMAD R95, R95, -0xa0, RZ ;  /* 0xffffff605f5f7824 */ /* 0x000fca00078e02ff */
[----:B------:R-:W-:-:S14]  /*0d40*/  R2UR UR9, R95 ;  /* 0x000000005f0972ca */ /* 0x000fdc00000e0000 */
[----:B------:R-:W2:Y:S01]  /*0d50*/  LDCU UR9, c[0x0][UR9+0x2b0] ;  /* 0x00005600090977ac */ /* 0x000ea20008000800 */
[----:B------:R-:W-:Y:S01]  /*0d60*/  NOP ;  /* 0x0000000000007918 */ /* 0x000fe20000000000 */
[----:B------:R-:W-:-:S05]  /*0d70*/  CS2R.32 R95, SR_CgaSize ;  /* 0x00000000005f7805 */ /* 0x000fca0000008a00 */
[----:B------:R-:W-:-:S05]  /*0d80*/  IMAD R95, R95, -0xa0, RZ ;  /* 0xffffff605f5f7824 */ /* 0x000fca00078e02ff */
[----:B------:R-:W-:-:S14]  /*0d90*/  R2UR UR7, R95 ;  /* 0x000000005f0772ca */ /* 0x000fdc00000e0000 */
[----:B------:R-:W3:Y:S01]  /*0da0*/  LDCU UR7, c[0x0][UR7+0x2b4] ;  /* 0x00005680070777ac */ /* 0x000ee20008000800 */
[----:B------:R-:W4:Y:S08]  /*0db0*/  S2UR UR4, SR_CTAID.Y ;  /* 0x00000000000479c3 */ /* 0x000f300000002600 */
[----:B------:R-:W3:Y:S01]  /*0dc0*/  LDC R10, c[0x0][0xb24] ;  /* 0x0002c900ff0a7b82 */ /* 0x000ee20000000800 */
[----:B-1----:R-:W-:-:S02]  /*0dd0*/  I2FP.F32.U32 R95, UR5 ;  /* 0x00000005005f7c45 */ /* 0x002fc40008201000 */
[----:B------:R-:W-:-:S05]  /*0de0*/  CS2R.32 R3, SR_CgaSize ;  /* 0x0000000000037805 */ /* 0x000fca0000008a00 */
[----:B------:R-:W-:-:S06]  /*0df0*/  IMAD R3, R3, -0xa0, RZ ;  /* 0xffffff6003037824 */ /* 0x000fcc00078e02ff */
[----:B------:R-:W1:Y:S01]  /*0e00*/  LDC R3, c[0x0][R3+0x2a0] ;  /* 0x0000a80003037b82 */ /* 0x000e620000000800 */
[----:B------:R-:W-:Y:S01]  /*0e10*/  MOV R15, UR5 ;  /* 0x00000005000f7c02 */ /* 0x000fe20008000f00 */
[----:B--2---:R-:W-:Y:S01]  /*0e20*/  FMUL R95, R95, UR9 ;  /* 0x000000095f5f7c20 */ /* 0x004fe20008400000 */
[----:B----4-:R-:W-:Y:S02]  /*0e30*/  I2FP.F32.U32 R94, UR4 ;  /* 0x00000004005e7c45 */ /* 0x010fe40008201000 */
[----:B------:R-:W-:-:S05]  /*0e40*/  CS2R.32 R2, SR_CgaSize ;  /* 0x0000000000027805 */ /* 0x000fca0000008a00 */
[----:B------:R-:W-:-:S06]  /*0e50*/  IMAD R2, R2, -0xa0, RZ ;  /* 0xffffff6002027824 */ /* 0x000fcc00078e02ff */
[----:B------:R-:W2:Y:S01]  /*0e60*/  LDC R2, c[0x0][R2+0x2a4] ;  /* 0x0000a90002027b82 */ /* 0x000ea20000000800 */
[----:B------:R-:W-:Y:S01]  /*0e70*/  MOV R14, UR4 ;  /* 0x00000004000e7c02 */ /* 0x000fe20008000f00 */
[----:B------:R-:W4:Y:S01]  /*0e80*/  F2I.U32.TRUNC.NTZ R95, R95 ;  /* 0x0000005f005f7305 */ /* 0x000f22000020f000 */
[----:B---3--:R-:W-:-:S05]  /*0e90*/  FMUL R94, R94, UR7 ;  /* 0x000000075e5e7c20 */ /* 0x008fca0008400000 */
[----:B------:R-:W-:Y:S01]  /*0ea0*/  BAR.SYNC.DEFER_BLOCKING 0x0 ;  /* 0x0000000000007b1d */ /* 0x000fe20000010000 */
[----:B------:R-:W-:-:S05]  /*0eb0*/  ISETP.GE.AND P0, PT, R10, 0x1, PT ;  /* 0x000000010a00780c */ /* 0x000fca0003f06270 */
[----:B------:R-:W3:Y:S02]  /*0ec0*/  F2I.U32.TRUNC.NTZ R94, R94 ;  /* 0x0000005e005e7305 */ /* 0x000ee4000020f000 */
[----:B------:R-:W2:Y:S01]  /*0ed0*/  S2UR UR36, SR_CTAID.Z ;  /* 0x00000000002479c3 */ /* 0x000ea20000002700 */
[----:B----4-:R-:W-:-:S05]  /*0ee0*/  IADD3 R95, PT, PT, -R95, RZ, RZ ;  /* 0x000000ff5f5f7210 */ /* 0x010fca0007ffe1ff */
[----:B-1----:R-:W-:Y:S01]  /*0ef0*/  IMAD R95, R3, R95, UR5 ;  /* 0x00000005035f7e24 */ /* 0x002fe2000f8e025f */
[----:B---3--:R-:W-:-:S05]  /*0f00*/  IADD3 R94, PT, PT, -R94, RZ, RZ ;  /* 0x000000ff5e5e7210 */ /* 0x008fca0007ffe1ff */
[----:B--2---:R-:W-:Y:S01]  /*0f10*/  IMAD R94, R2, R94, UR4 ;  /* 0x00000004025e7e24 */ /* 0x004fe2000f8e025e */
[----:B------:R-:W-:Y:S06]  /*0f20*/  @!P0 BRA `(.L_x_15) ;  /* 0x0000000000b88947 */ /* 0x000fec0003800000 */
[----:B------:R-:W1:Y:S01]  /*0f30*/  LDC.64 R4, c[0x0][0xb18] ;  /* 0x0002c600ff047b82 */ /* 0x000e620000000a00 */
[----:B------:R-:W-:-:S07]  /*0f40*/  ISETP.NE.AND P0, PT, R10, 0x1, PT ;  /* 0x000000010a00780c */ /* 0x000fce0003f05270 */
[----:B------:R-:W2:Y:S08]  /*0f50*/  LDC R9, c[0x0][0xb0c] ;  /* 0x0002c300ff097b82 */ /* 0x000eb00000000800 */
[----:B------:R-:W3:Y:S08]  /*0f60*/  LDC R12, c[0x0][0x370] ;  /* 0x0000dc00ff0c7b82 */ /* 0x000ef00000000800 */
[----:B------:R-:W4:Y:S01]  /*0f70*/  LDC R11, c[0x0][0x374] ;  /* 0x0000dd00ff0b7b82 */ /* 0x000f220000000800 */
[----:B-1----:R-:W-:-:S07]  /*0f80*/  ISETP.NE.AND P1, PT, R4, 0x1, PT ;  /* 0x000000010400780c */ /* 0x002fce0003f25270 */
[----:B------:R-:W3:Y:S01]  /*0f90*/  LDC.64 R6, c[0x0][0xb10] ;  /* 0x0002c400ff067b82 */ /* 0x000ee20000000a00 */
[----:B--2---:R-:W-:-:S07]  /*0fa0*/  ISETP.NE.AND P2, PT, R9, 0x1, PT ;  /* 0x000000010900780c */ /* 0x004fce0003f45270 */
[----:B------:R-:W1:Y:S08]  /*0fb0*/  LDC R8, c[0x0][0xb20] ;  /* 0x0002c800ff087b82 */ /* 0x000e700000000800 */
[----:B------:R-:W2:Y:S01]  /*0fc0*/  LDC.64 R2, c[0x0][0xb28] ;  /* 0x0002ca00ff027b82 */ /* 0x000ea20000000a00 */
[----:B----4-:R-:W-:-:S04]  /*0fd0*/  IMAD.HI.U32 R13, R11, R5, RZ ;  /* 0x000000050b0d7227 */ /* 0x010fc800078e00ff */
[----:B------:R-:W-:-:S04]  /*0fe0*/  IMAD.HI.U32 R5, R14, R5, RZ ;  /* 0x000000050e057227 */ /* 0x000fc800078e00ff */
[----:B---3--:R-:W-:-:S05]  /*0ff0*/  IMAD.HI.U32 R16, R12, R6, RZ ;  /* 0x000000060c107227 */ /* 0x008fca00078e00ff */
[-C--:B------:R-:W-:Y:S01]  /*1000*/  @P2 SHF.R.U32.HI R12, RZ, R7.reuse, R16 ;  /* 0x00000007ff0c2219 */ /* 0x080fe20000011610 */
[----:B------:R-:W-:Y:S01]  /*1010*/  IMAD.HI.U32 R16, R15, R6, RZ ;  /* 0x000000060f107227 */ /* 0x000fe200078e00ff */
[-C--:B-1----:R-:W-:Y:S02]  /*1020*/  @P1 SHF.R.U32.HI R11, RZ, R8.reuse, R13 ;  /* 0x00000008ff0b1219 */ /* 0x082fe4000001160d */
[----:B------:R-:W-:Y:S02]  /*1030*/  SHF.R.U32.HI R5, RZ, R8, R5 ;  /* 0x00000008ff057219 */ /* 0x000fe40000011605 */
[----:B------:R-:W-:Y:S02]  /*1040*/  SHF.R.U32.HI R16, RZ, R7, R16 ;  /* 0x00000007ff107219 */ /* 0x000fe40000011610 */
[----:B------:R-:W-:Y:S01]  /*1050*/  SEL R5, R14, R5, !P1 ;  /* 0x000000050e057207 */ /* 0x000fe20004800000 */
[----:B--2---:R-:W-:Y:S01]  /*1060*/  IMAD.HI.U32 R13, R11, R2, RZ ;  /* 0x000000020b0d7227 */ /* 0x004fe200078e00ff */
[----:B------:R-:W-:-:S03]  /*1070*/  SEL R16, R15, R16, !P2 ;  /* 0x000000100f107207 */ /* 0x000fc60005000000 */
[----:B------:R-:W-:Y:S01]  /*1080*/  IMAD.HI.U32 R6, R12, R2, RZ ;  /* 0x000000020c067227 */ /* 0x000fe200078e00ff */
[----:B------:R-:W-:-:S04]  /*1090*/  @P0 SHF.R.U32.HI R11, RZ, R3, R13 ;  /* 0x00000003ff0b0219 */ /* 0x000fc8000001160d */
[----:B------:R-:W-:Y:S01]  /*10a0*/  @P0 SHF.R.U32.HI R12, RZ, R3, R6 ;  /* 0x00000003ff0c0219 */ /* 0x000fe20000011606 */
[----:B------:R-:W-:-:S04]  /*10b0*/  IMAD R11, R11, R10, RZ ;  /* 0x0000000a0b0b7224 */ /* 0x000fc800078e02ff */
[----:B------:R-:W-:Y:S01]  /*10c0*/  IMAD R6, R12, R10, RZ ;  /* 0x0000000a0c067224 */ /* 0x000fe200078e02ff */
[----:B------:R-:W-:-:S04]  /*10d0*/  ISETP.GE.AND P1, PT, R5, R11, PT ;  /* 0x0000000b0500720c */ /* 0x000fc80003f26270 */
[----:B------:R-:W-:Y:S01]  /*10e0*/  ISETP.GE.OR P1, PT, R16, R6, P1 ;  /* 0x000000061000720c */ /* 0x000fe20000f26670 */
[----:B------:R-:W-:-:S05]  /*10f0*/  IMAD.HI.U32 R6, R5, R2, RZ ;  /* 0x0000000205067227 */ /* 0x000fca00078e00ff */
[----:B------:R-:W-:-:S04]  /*1100*/  SHF.R.U32.HI R6, RZ, R3, R6 ;  /* 0x00000003ff067219 */ /* 0x000fc80000011606 */
[----:B------:R-:W-:-:S03]  /*1110*/  SEL R6, R5, R6, !P0 ;  /* 0x0000000605067207 */ /* 0x000fc60004000000 */
[----:B------:R-:W-:Y:S01]  /*1120*/  @!P1 IMAD.HI.U32 R7, R16, R2, RZ ;  /* 0x0000000210079227 */ /* 0x000fe200078e00ff */
[----:B------:R-:W-:-:S04]  /*1130*/  IADD3 R2, PT, PT, -R6, RZ, RZ ;  /* 0x000000ff06027210 */ /* 0x000fc80007ffe1ff */
[----:B------:R-:W-:Y:S01]  /*1140*/  @!P1 SHF.R.U32.HI R3, RZ, R3, R7 ;  /* 0x00000003ff039219 */ /* 0x000fe20000011607 */
[----:B------:R-:W-:Y:S01]  /*1150*/  IMAD R2, R10, R2, R5 ;  /* 0x000000020a027224 */ /* 0x000fe200078e0205 */
[----:B------:R-:W-:Y:S02]  /*1160*/  IADD3 R7, PT, PT, -R5, RZ, RZ ;  /* 0x000000ff05077210 */ /* 0x000fe40007ffe1ff */
[----:B------:R-:W-:-:S03]  /*1170*/  @!P1 SEL R3, R16, R3, !P0 ;  /* 0x0000000310039207 */ /* 0x000fc60004000000 */
[----:B------:R-:W-:Y:S02]  /*1180*/  IMAD R7, R4, R7, R14 ;  /* 0x0000000704077224 */ /* 0x000fe400078e020e */
[--C-:B------:R-:W-:Y:S02]  /*1190*/  @!P1 IMAD.IADD R6, R6, 0x1, -R3.reuse ;  /* 0x0000000106069824 */ /* 0x100fe400078e0a03 */
[----:B------:R-:W-:Y:S01]  /*11a0*/  @!P1 IMAD R3, R2, R12, R3 ;  /* 0x0000000c02039224 */ /* 0x000fe200078e0203 */
[----:B------:R-:W-:Y:S01]  /*11b0*/  IADD3 R2, PT, PT, -R16, RZ, RZ ;  /* 0x000000ff10027210 */ /* 0x000fe20007ffe1ff */
[----:B------:R-:W-:Y:S02]  /*11c0*/  @!P1 IMAD R5, R6, R10, R16 ;  /* 0x0000000a06059224 */ /* 0x000fe400078e0210 */
[----:B------:R-:W-:Y:S02]  /*11d0*/  @!P1 IMAD.MOV.U32 R16, RZ, RZ, R3 ;  /* 0x000000ffff109224 */ /* 0x000fe400078e0003 */
[----:B------:R-:W-:-:S02]  /*11e0*/  IMAD R2, R9, R2, R15 ;  /* 0x0000000209027224 */ /* 0x000fc400078e020f */
[----:B------:R-:W-:Y:S02]  /*11f0*/  IMAD R14, R5, R4, R7 ;  /* 0x00000004050e7224 */ /* 0x000fe400078e0207 */
[----:B------:R-:W-:Y:S02]  /*1200*/  IMAD R15, R16, R9, R2 ;  /* 0x00000009100f7224 */ /* 0x000fe400078e0202 */
.L_x_15:
[----:B------:R-:W1:Y:S01]  /*1210*/  LDCU UR4, c[0x0][0xb30] ;  /* 0x00016600ff0477ac */ /* 0x000e620008000800 */
[----:B------:R-:W2:Y:S08]  /*1220*/  S2UR UR37, SR_CgaCtaId ;  /* 0x00000000002579c3 */ /* 0x000eb00000008800 */
[----:B------:R-:W3:Y:S01]  /*1230*/  LDC R40, c[0x0][0xb24] ;  /* 0x0002c900ff287b82 */ /* 0x000ee20000000800 */
[----:B-1----:R-:W-:-:S09]  /*1240*/  UISETP.NE.AND UP1, UPT, UR4, 0x1, UPT ;  /* 0x000000010400788c */ /* 0x002fd2000bf25270 */
[----:B--2---:R-:W-:Y:S05]  /*1250*/  BRA.U UP1, `(.L_x_16) ;  /* 0x0000000101407547 */ /* 0x004fea000b800000 */
[----:B------:R-:W1:Y:S08]  /*1260*/  LDC.64 R4, c[0x0][0xb10] ;  /* 0x0002c400ff047b82 */ /* 0x000e700000000a00 */
[----:B------:R-:W2:Y:S08]  /*1270*/  LDC.64 R2, c[0x0][0xb18] ;  /* 0x0002c600ff027b82 */ /* 0x000eb00000000a00 */
[----:B------:R-:W4:Y:S08]  /*1280*/  LDC R6, c[0x0][0xb20] ;  /* 0x0002c800ff067b82 */ /* 0x000f300000000800 */
[----:B------:R-:W3:Y:S01]  /*1290*/  LDC R7, c[0x0][0xb0c] ;  /* 0x0002c300ff077b82 */ /* 0x000ee20000000800 */
[----:B-1----:R-:W-:-:S05]  /*12a0*/  IMAD.HI.U32 R4, R15, R4, RZ ;  /* 0x000000040f047227 */ /* 0x002fca00078e00ff */
[----:B------:R-:W-:Y:S01]  /*12b0*/  SHF.R.U32.HI R4, RZ, R5, R4 ;  /* 0x00000005ff047219 */ /* 0x000fe20000011604 */
[----:B--2---:R-:W-:Y:S01]  /*12c0*/  IMAD.HI.U32 R3, R14, R3, RZ ;  /* 0x000000030e037227 */ /* 0x004fe200078e00ff */
[----:B------:R-:W-:-:S04]  /*12d0*/  ISETP.NE.AND P0, PT, R2, 0x1, PT ;  /* 0x000000010200780c */ /* 0x000fc80003f05270 */
[----:B----4-:R-:W-:-:S04]  /*12e0*/  SHF.R.U32.HI R3, RZ, R6, R3 ;  /* 0x00000006ff037219 */ /* 0x010fc80000011603 */
[----:B------:R-:W-:Y:S02]  /*12f0*/  SEL R3, R14, R3, !P0 ;  /* 0x000000030e037207 */ /* 0x000fe40004000000 */
[----:B---3--:R-:W-:-:S04]  /*1300*/  ISETP.NE.AND P1, PT, R7, 0x1, PT ;  /* 0x000000010700780c */ /* 0x008fc80003f25270 */
[----:B------:R-:W-:-:S05]  /*1310*/  SEL R4, R15, R4, !P1 ;  /* 0x000000040f047207 */ /* 0x000fca0004800000 */
[----:B------:R-:W-:Y:S02]  /*1320*/  IMAD.IADD R5, R3, 0x1, -R4 ;  /* 0x0000000103057824 */ /* 0x000fe400078e0a04 */
[----:B------:R-:W-:Y:S02]  /*1330*/  IMAD.IADD R3, R4, 0x1, -R3 ;  /* 0x0000000104037824 */ /* 0x000fe400078e0a03 */
[----:B------:R-:W-:Y:S02]  /*1340*/  IMAD R15, R5, R7, R15 ;  /* 0x00000007050f7224 */ /* 0x000fe400078e020f */
[----:B------:R-:W-:-:S07]  /*1350*/  IMAD R14, R3, R2, R14 ;  /* 0x00000002030e7224 */ /* 0x000fce00078e020e */
.L_x_16:
[----:B------:R-:W-:Y:S01]  /*1360*/  BAR.SYNC.DEFER_BLOCKING 0x0 ;  /* 0x0000000000007b1d */ /* 0x000fe20000010000 */
[----:B------:R-:W-:Y:S01]  /*1370*/  UISETP.NE.AND UP1, UPT, UR8, 0x2, UPT ;  /* 0x000000020800788c */ /* 0x000fe2000bf25270 */
[----:B------:R-:W-:Y:S02]  /*1380*/  ISETP.NE.OR P5, PT, R0, 0x2, !P5 ;  /* 0x000000020000780c */ /* 0x000fe40006fa5670 */
[----:B------:R-:W-:-:S06]  /*1390*/  LOP3.LUT R2, R108, 0x1f, RZ, 0xc0, !PT ;  /* 0x0000001f6c027812 */ /* 0x000fcc00078ec0ff */
[----:B------:R-:W-:Y:S05]  /*13a0*/  BRA.U UP1, `(.L_x_17) ;  /* 0x00000011015c7547 */ /* 0x000fea000b800000 */
[----:B------:R-:W1:Y:S01]  /*13b0*/  LDCU UR13, c[0x0][0x38c] ;  /* 0x00007180ff0d77ac */ /* 0x000e620008000800 */
[----:B------:R-:W2:Y:S01]  /*13c0*/  LDC R8, c[0x0][0x370] ;  /* 0x0000dc00ff087b82 */ /* 0x000ea20000000800 */
[----:B------:R-:W-:Y:S01]  /*13d0*/  PLOP3.LUT P1, PT, PT, PT, UP2, 0x80, 0x8 ;  /* 0x000000000008781c */ /* 0x000fe20003f2f028 */
[----:B------:R-:W-:Y:S01]  /*13e0*/  IMAD.MOV.U32 R17, RZ, RZ, 0x1 ;  /* 0x00000001ff117424 */ /* 0x000fe200078e00ff */
[----:B------:R-:W-:Y:S01]  /*13f0*/  ISETP.EQ.OR P4, PT, R2, RZ, P5 ;  /* 0x000000ff0200720c */ /* 0x000fe20002f82670 */
[----:B------:R-:W-:Y:S01]  /*1400*/  IMAD.MOV.U32 R16, RZ, RZ, RZ ;  /* 0x000000ffff107224 */ /* 0x000fe200078e00ff */
[----:B------:R-:W-:Y:S02]  /*1410*/  PLOP3.LUT P1, PT, P1, PT, PT, 0x8, 0x80 ;  /* 0x000000000080781c */ /* 0x000fe40000f2e170 */
[----:B------:R-:W-:Y:S01]  /*1420*/  CS2R R12, SRZ ;  /* 0x00000000000c7805 */ /* 0x000fe2000001ff00 */
[----:B------:R-:W-:Y:S01]  /*1430*/  IMAD.MOV.U32 R11, RZ, RZ, 0x1 ;  /* 0x00000001ff0b7424 */ /* 0x000fe200078e00ff */
[----:B------:R-:W4:Y:S01]  /*1440*/  LDC R0, c[0x0][0x374] ;  /* 0x0000dd00ff007b82 */ /* 0x000f220000000800 */
[----:B------:R-:W2:Y:S01]  /*1450*/  LDCU.64 UR22, c[0x0][0x348] ;  /* 0x00006900ff1677ac */ /* 0x000ea20008000a00 */
[----:B------:R-:W-:Y:S01]  /*1460*/  UMOV UR6, URZ ;  /* 0x000000ff00067c82 */ /* 0x000fe20008000000 */
[----:B-1----:R-:W-:-:S04]  /*1470*/  UIADD3 UR5, UPT, UPT, UR13, 0x3f, URZ ;  /* 0x0000003f0d057890 */ /* 0x002fc8000fffe0ff */
[----:B------:R-:W-:-:S04]  /*1480*/  USHF.R.S32.HI UR4, URZ, 0x1f, UR5 ;  /* 0x0000001fff047899 */ /* 0x000fc80008011405 */
[----:B------:R-:W-:-:S04]  /*1490*/  ULEA.HI UR4, UR4, UR5, URZ, 0x6 ;  /* 0x0000000504047291 */ /* 0x000fc8000f8f30ff */
[----:B------:R-:W-:Y:S02]  /*14a0*/  USHF.R.S32.HI UR15, URZ, 0x6, UR4 ;  /* 0x00000006ff0f7899 */ /* 0x000fe40008011404 */
[----:B------:R-:W-:Y:S02]  /*14b0*/  UIADD3 UR4, UPT, UPT, UR13, -0x1, URZ ;  /* 0xffffffff0d047890 */ /* 0x000fe4000fffe0ff */
[----:B------:R-:W-:Y:S02]  /*14c0*/  UISETP.LT.U32.AND UP0, UPT, UR15, 0x4, UPT ;  /* 0x000000040f00788c */ /* 0x000fe4000bf01070 */
[----:B------:R-:W-:Y:S02]  /*14d0*/  UISETP.GE.U32.AND UP1, UPT, UR4, -0x7f, UPT ;  /* 0xffffff810400788c */ /* 0x000fe4000bf26070 */
[----:B------:R-:W-:Y:S02]  /*14e0*/  USEL UR14, UR15, 0x4, UP0 ;  /* 0x000000040f0e7887 */ /* 0x000fe40008000000 */
[----:B------:R-:W-:-:S02]  /*14f0*/  UIADD3 UR13, UPT, UPT, UR13, 0x7e, URZ ;  /* 0x0000007e0d0d7890 */ /* 0x000fc4000fffe0ff */
[----:B------:R-:W-:Y:S02]  /*1500*/  UIADD3 UR5, UPT, UPT, UR14, -0x1, URZ ;  /* 0xffffffff0e057890 */ /* 0x000fe4000fffe0ff */
[----:B------:R-:W-:-:S03]  /*1510*/  UIADD3 UR7, UPT, UPT, UR15, -UR14, URZ ;  /* 0x8000000e0f077290 */ /* 0x000fc6000fffe0ff */
[----:B------:R-:W-:-:S04]  /*1520*/  @UP1 UIADD3 UR5, UPT, UPT, UR14, URZ, URZ ;  /* 0x000000ff0e051290 */ /* 0x000fc8000fffe0ff */
[----:B--2---:R-:W-:-:S12]  /*1530*/  UIADD3 UR5, UPT, UPT, UR5, 0x1, URZ ;  /* 0x0000000105057890 */ /* 0x004fd8000fffe0ff */
.L_x_35:
[----:B------:R-:W-:Y:S01]  /*1540*/  UISETP.NE.AND UP0, UPT, UR37, URZ, UPT ;  /* 0x000000ff2500728c */ /* 0x000fe2000bf05270 */
[----:B------:R-:W1:Y:S08]  /*1550*/  S2UR UR37, SR_CgaCtaId ;  /* 0x00000000002579c3 */ /* 0x000e700000008800 */
[----:B------:R-:W-:Y:S05]  /*1560*/  BRA.U UP0, `(.L_x_18) ;  /* 0x0000000100347547 */ /* 0x000fea000b800000 */
[----:B------:R-:W2:Y:S01]  /*1570*/  S2R R2, SR_CgaCtaId ;  /* 0x0000000000027919 */ /* 0x000ea20000008800 */
[----:B------:R-:W-:-:S04]  /*1580*/  MOV R3, 0x400 ;  /* 0x0000040000037802 */ /* 0x000fc80000000f00 */
[----:B--2---:R-:W-:Y:S02]  /*1590*/  LEA R2, R2, R3, 0x18 ;  /* 0x0000000302027211 */ /* 0x004fe400078ec0ff */
[----:B------:R-:W-:-:S03]  /*15a0*/  SHF.L.U32 R3, R11, 0x1f, RZ ;  /* 0x0000001f0b037819 */ /* 0x000fc600000006ff */
[----:B------:R-:W-:-:S04]  /*15b0*/  IMAD R2, R12, 0x8, R2 ;  /* 0x000000080c027824 */ /* 0x000fc800078e0202 */
[----:B------:R-:W2:Y:S02]  /*15c0*/  SYNCS.PHASECHK.TRANS64.TRYWAIT P0, [R2+URZ+0x100], R3 ;  /* 0x00010003020075a7 */ /* 0x000ea400080011ff */
[----:B--2---:R-:W-:Y:S05]  /*15d0*/  @!P0 BRA `(.L_x_19) ;  /* 0x00000078004c8947 */ /* 0x004fea0003800000 */
.L_x_125:
[----:B------:R-:W-:Y:S01]  /*15e0*/  VIADD R12, R12, 0x1 ;  /* 0x000000010c0c7836 */ /* 0x000fe20000000000 */
[----:B------:R2:W-:Y:S04]  /*15f0*/  SYNCS.ARRIVE.TRANS64.A1T0 RZ, [R2+URZ+0xf0], RZ ;  /* 0x0000f0ff02ff79a7 */ /* 0x0005e800081000ff */
[----:B------:R-:W-:-:S04]  /*1600*/  ISETP.NE.AND P0, PT, R12, 0x2, PT ;  /* 0x000000020c00780c */ /* 0x000fc80003f05270 */
[----:B------:R-:W-:Y:S02]  /*1610*/  SEL R12, R12, RZ, P0 ;  /* 0x000000ff0c0c7207 */ /* 0x000fe40000000000 */
[----:B--2---:R-:W-:-:S04]  /*1620*/  SEL R2, RZ, 0x1, P0 ;  /* 0x00000001ff027807 */ /* 0x004fc80000000000 */
[----:B------:R-:W-:-:S07]  /*1630*/  LOP3.LUT R11, R11, R2, RZ, 0x3c, !PT ;  /* 0x000000020b0b7212 */ /* 0x000fce00078e3cff */
.L_x_18:
[----:B------:R-:W-:Y:S01]  /*1640*/  UMOV UR4, 0x400 ;  /* 0x0000040000047882 */ /* 0x000fe20000000000 */
[----:B------:R-:W-:Y:S01]  /*1650*/  SHF.L.U32 R2, R17, 0x1f, RZ ;  /* 0x0000001f11027819 */ /* 0x000fe200000006ff */
[----:B-1----:R-:W-:Y:S01]  /*1660*/  ULEA UR4, UR37, UR4, 0x18 ;  /* 0x0000000425047291 */ /* 0x002fe2000f8ec0ff */
[----:B------:R-:W-:Y:S01]  /*1670*/  R2UR UR35, R15 ;  /* 0x000000000f2372ca */ /* 0x000fe200000e0000 */
[----:B------:R-:W-:Y:S01]  /*1680*/  UISETP.GE.U32.AND UP0, UPT, UR13, 0x7f, UPT ;  /* 0x0000007f0d00788c */ /* 0x000fe2000bf06070 */
[----:B------:R-:W-:Y:S01]  /*1690*/  R2UR UR11, R14 ;  /* 0x000000000e0b72ca */ /* 0x000fe200000e0000 */
[----:B------:R-:W-:Y:S01]  /*16a0*/  ULEA UR8, UR6, UR4, 0x3 ;  /* 0x0000000406087291 */ /* 0x000fe2000f8e18ff */
[----:B------:R-:W-:-:S08]  /*16b0*/  UMOV UR24, URZ ;  /* 0x000000ff00187c82 */ /* 0x000fd00008000000 */
[----:B------:R1:W2:Y:S01]  /*16c0*/  SYNCS.PHASECHK.TRANS64.TRYWAIT P0, [UR8+0x20], R2 ;  /* 0x00002002ff0075a7 */ /* 0x0002a20008001108 */
[----:B------:R-:W-:Y:S02]  /*16d0*/  USHF.L.U32 UR35, UR35, 0x6, URZ ;  /* 0x0000000623237899 */ /* 0x000fe400080006ff */
[----:B------:R-:W-:Y:S01]  /*16e0*/  USHF.L.U32 UR11, UR11, 0x8, URZ ;  /* 0x000000080b0b7899 */ /* 0x000fe200080006ff */
[----:B------:R-:W-:Y:S11]  /*16f0*/  BRA.U !UP0, `(.L_x_20) ;  /* 0x0000000108a87547 */ /* 0x000ff6000b800000 */
[----:B------:R-:W-:Y:S01]  /*1700*/  UMOV UR16, URZ ;  /* 0x000000ff00107c82 */ /* 0x000fe20008000000 */
[----:B------:R-:W-:-:S05]  /*1710*/  UMOV UR17, UR6 ;  /* 0x0000000600117c82 */ /* 0x000fca0008000000 */
.L_x_25:
[----:B-1----:R-:W-:Y:S01]  /*1720*/  ULEA UR33, UR17, UR4, 0x3 ;  /* 0x0000000411217291 */ /* 0x002fe2000f8e18ff */
[----:B--2---:R-:W-:Y:S01]  /*1730*/  @!P5 MOV R3, 0x5000 ;  /* 0x000050000003d802 */ /* 0x004fe20000000f00 */
[----:B--2---:R-:W-:Y:S10]  /*1740*/  @P0 BRA `(.L_x_21) ;  /* 0x00000000000c0947 */ /* 0x004ff40003800000 */
[----:B------:R-:W-:-:S04]  /*1750*/  SHF.L.U32 R4, R17, 0x1f, RZ ;  /* 0x0000001f11047819 */ /* 0x000fc800000006ff */
[----:B------:R-:W2:Y:S02]  /*1760*/  SYNCS.PHASECHK.TRANS64.TRYWAIT P0, [UR33+0x20], R4 ;  /* 0x00002004ff0075a7 */ /* 0x000ea40008001121 */
[----:B--2---:R-:W-:Y:S05]  /*1770*/  @!P0 BRA `(.L_x_22) ;  /* 0x0000007400f88947 */ /* 0x004fea0003800000 */
.L_x_21:
[----:B------:R2:W-:Y:S01]  /*1780*/  @!P5 SYNCS.ARRIVE.TRANS64 RZ, [UR33], R3 ;  /* 0x00000003ffffd9a7 */ /* 0x0005e20008000021 */
[----:B------:R-:W-:Y:S04]  /*1790*/  BSSY.RECONVERGENT B0, `(.L_x_23) ;  /* 0x0000003000007945 */ /* 0x000fe80003800200 */
[----:B------:R-:W-:Y:S05]  /*17a0*/  @P4 BRA `(.L_x_24) ;  /* 0x0000000000044947 */ /* 0x000fea0003800000 */
[----:B------:R-:W-:Y:S05]  /*17b0*/  BPT.TRAP 0x1 ;  /* 0x000000040000795c */ /* 0x000fea0000300000 */
.L_x_24:
[----:B------:R-:W-:Y:S05]  /*17c0*/  BSYNC.RECONVERGENT B0 ;  /* 0x0000000000007941 */ /* 0x000fea0003800200 */
.L_x_23:
[----:B------:R-:W-:Y:S02]  /*17d0*/  UIADD3 UR6, UPT, UPT, UR17, 0x1, URZ ;  /* 0x0000000111067890 */ /* 0x000fe4000fffe0ff */
[----:B------:R-:W-:Y:S02]  /*17e0*/  ULEA UR32, UR17, UR4, 0xc ;  /* 0x0000000411207291 */ /* 0x000fe4000f8e60ff */
[----:B------:R-:W-:Y:S02]  /*17f0*/  UISETP.NE.AND UP0, UPT, UR6, 0x4, UPT ;  /* 0x000000040600788c */ /* 0x000fe4000bf05270 */
[----:B------:R-:W-:Y:S02]  /*1800*/  UIADD3 UR26, UP1, UPT, UR22, 0x80, URZ ;  /* 0x00000080161a7890 */ /* 0x000fe4000ff3e0ff */
[----:B------:R-:W-:Y:S02]  /*1810*/  USEL UR9, URZ, 0x1, UP0 ;  /* 0x00000001ff097887 */ /* 0x000fe40008000000 */
[----:B------:R-:W-:-:S02]  /*1820*/  USEL UR6, UR6, URZ, UP0 ;  /* 0x000000ff06067287 */ /* 0x000fc40008000000 */
[----:B------:R-:W-:Y:S02]  /*1830*/  UIADD3 UR20, UP0, UPT, UR22, 0x180, URZ ;  /* 0x0000018016147890 */ /* 0x000fe4000ff1e0ff */
[----:B------:R-:W-:Y:S01]  /*1840*/  ULEA UR8, UR6, UR4, 0x3 ;  /* 0x0000000406087291 */ /* 0x000fe2000f8e18ff */
[----:B------:R-:W-:Y:S01]  /*1850*/  LOP3.LUT R17, R17, UR9, RZ, 0x3c, !PT ;  /* 0x0000000911117c12 */ /* 0x000fe2000f8e3cff */
[----:B------:R-:W-:Y:S02]  /*1860*/  USHF.L.U32 UR34, UR16, 0x6, URZ ;  /* 0x0000000610227899 */ /* 0x000fe400080006ff */
[----:B------:R-:W-:Y:S01]  /*1870*/  UIADD3.X UR27, UPT, UPT, URZ, UR23, URZ, UP1, !UPT ;  /* 0x00000017ff1b7290 */ /* 0x000fe20008ffe4ff */
[----:B-1----:R-:W-:Y:S01]  /*1880*/  SHF.L.U32 R2, R17, 0x1f, RZ ;  /* 0x0000001f11027819 */ /* 0x002fe200000006ff */
[----:B------:R-:W-:Y:S02]  /*1890*/  UIADD3 UR32, UPT, UPT, UR32, 0x6400, URZ ;  /* 0x0000640020207890 */ /* 0x000fe4000fffe0ff */
[----:B------:R-:W-:Y:S01]  /*18a0*/  UIADD3.X UR21, UPT, UPT, URZ, UR23, URZ, UP0, !UPT ;  /* 0x00000017ff157290 */ /* 0x000fe200087fe4ff */
[----:B------:R1:W1:Y:S01]  /*18b0*/  SYNCS.PHASECHK.TRANS64.TRYWAIT P0, [UR8+0x20], R2 ;  /* 0x00002002ff0075a7 */ /* 0x0002620008001108 */
[----:B------:R-:W-:Y:S01]  /*18c0*/  ULEA UR8, UR17, UR4, 0xe ;  /* 0x0000000411087291 */ /* 0x000fe2000f8e70ff */
[----:B------:R-:W-:Y:S01]  /*18d0*/  UMOV UR18, 0x0 ;  /* 0x0000000000127882 */ /* 0x000fe20000000000 */
[----:B------:R-:W-:-:S02]  /*18e0*/  UMOV UR19, 0x10000000 ;  /* 0x1000000000137882 */ /* 0x000fc40000000000 */
[----:B------:R-:W-:Y:S01]  /*18f0*/  UIADD3 UR8, UPT, UPT, UR8, 0xa400, URZ ;  /* 0x0000a40008087890 */ /* 0x000fe2000fffe0ff */
[----:B------:R1:W-:Y:S01]  /*1900*/  UTMALDG.3D [UR32], [UR26], desc[UR18] ;  /* 0x000012201a0075b4 */ /* 0x0003e20008011000 */
[----:B------:R-:W-:Y:S01]  /*1910*/  UMOV UR12, UR36 ;  /* 0x00000024000c7c82 */ /* 0x000fe20008000000 */
[----:B------:R-:W-:Y:S01]  /*1920*/  UMOV UR9, UR33 ;  /* 0x0000002100097c82 */ /* 0x000fe20008000000 */
[----:B------:R-:W-:Y:S01]  /*1930*/  UMOV UR10, UR34 ;  /* 0x00000022000a7c82 */ /* 0x000fe20008000000 */
[----:B------:R-:W-:Y:S01]  /*1940*/  UIADD3 UR16, UPT, UPT, UR16, 0x1, URZ ;  /* 0x0000000110107890 */ /* 0x000fe2000fffe0ff */
[----:B------:R-:W-:Y:S01]  /*1950*/  UMOV UR24, UR5 ;  /* 0x0000000500187c82 */ /* 0x000fe20008000000 */
[----:B------:R-:W-:Y:S02]  /*1960*/  UMOV UR17, UR6 ;  /* 0x0000000600117c82 */ /* 0x000fe40008000000 */
[----:B------:R1:W-:Y:S01]  /*1970*/  UTMALDG.3D [UR8], [UR20], desc[UR18] ;  /* 0x00001208140075b4 */ /* 0x0003e20008011000 */
[----:B------:R-:W-:-:S09]  /*1980*/  UISETP.NE.AND UP0, UPT, UR16, UR5, UPT ;  /* 0x000000051000728c */ /* 0x000fd2000bf05270 */
[----:B------:R-:W-:Y:S05]  /*1990*/  BRA.U UP0, `(.L_x_25) ;  /* 0xfffffffd00607547 */ /* 0x000fea000b83ffff */
.L_x_20:
[----:B-1----:R-:W-:Y:S01]  /*19a0*/  ULEA UR8, UR6, UR4, 0x3 ;  /* 0x0000000406087291 */ /* 0x002fe2000f8e18ff */
[----:B------:R-:W-:Y:S01]  /*19b0*/  SHF.L.U32 R2, R17, 0x1f, RZ ;  /* 0x0000001f11027819 */ /* 0x000fe200000006ff */
[----:B------:R-:W-:Y:S01]  /*19c0*/  @!P1 SYNCS.ARRIVE.TRANS64.A1T0 RZ, [UR4+0x88], RZ ;  /* 0x000088ffffff99a7 */ /* 0x000fe20008100004 */
[----:B------:R-:W-:-:S06]  /*19d0*/  UISETP.GT.AND UP0, UPT, UR15, UR14, UPT ;  /* 0x0000000e0f00728c */ /* 0x000fcc000bf04270 */
[----:B--2---:R1:W2:Y:S03]  /*19e0*/  SYNCS.PHASECHK.TRANS64.TRYWAIT P0, [UR8+0x20], R2 ;  /* 0x00002002ff0075a7 */ /* 0x0042a60008001108 */
[----:B------:R-:W-:Y:S05]  /*19f0*/  BRA.U !UP0, `(.L_x_26) ;  /* 0x0000000108ac7547 */ /* 0x000fea000b800000 */
[----:B------:R-:W-:Y:S01]  /*1a00*/  UIADD3 UR21, UPT, UPT, UR7, UR24, URZ ;  /* 0x0000001807157290 */ /* 0x000fe2000fffe0ff */
[----:B------:R-:W-:-:S11]  /*1a10*/  UMOV UR25, UR6 ;  /* 0x0000000600197c82 */ /* 0x000fd60008000000 */
.L_x_31:
[----:B-1----:R-:W-:Y:S01]  /*1a20*/  ULEA UR17, UR25, UR4, 0x3 ;  /* 0x0000000419117291 */ /* 0x002fe2000f8e18ff */
[----:B--2---:R-:W-:Y:S01]  /*1a30*/  @!P5 MOV R3, 0x5000 ;  /* 0x000050000003d802 */ /* 0x004fe20000000f00 */
[----:B--2---:R-:W-:Y:S10]  /*1a40*/  @P0 BRA `(.L_x_27) ;  /* 0x00000000000c0947 */ /* 0x004ff40003800000 */
[----:B------:R-:W-:-:S04]  /*1a50*/  SHF.L.U32 R4, R17, 0x1f, RZ ;  /* 0x0000001f11047819 */ /* 0x000fc800000006ff */
[----:B------:R-:W2:Y:S02]  /*1a60*/  SYNCS.PHASECHK.TRANS64.TRYWAIT P0, [UR17+0x20], R4 ;  /* 0x00002004ff0075a7 */ /* 0x000ea40008001111 */
[----:B--2---:R-:W-:Y:S05]  /*1a70*/  @!P0 BRA `(.L_x_28) ;  /* 0x0000007400508947 */ /* 0x004fea0003800000 */
.L_x_27:
[----:B------:R2:W-:Y:S01]  /*1a80*/  @!P5 SYNCS.ARRIVE.TRANS64 RZ, [UR17], R3 ;  /* 0x00000003ffffd9a7 */ /* 0x0005e20008000011 */
[----:B------:R-:W-:Y:S04]  /*1a90*/  BSSY.RECONVERGENT B0, `(.L_x_29) ;  /* 0x0000003000007945 */ /* 0x000fe80003800200 */
[----:B------:R-:W-:Y:S05]  /*1aa0*/  @P4 BRA `(.L_x_30) ;  /* 0x0000000000044947 */ /* 0x000fea0003800000 */
[----:B------:R-:W-:Y:S05]  /*1ab0*/  BPT.TRAP 0x1 ;  /* 0x000000040000795c */ /* 0x000fea0000300000 */
.L_x_30:
[----:B------:R-:W-:Y:S05]  /*1ac0*/  BSYNC.RECONVERGENT B0 ;  /* 0x0000000000007941 */ /* 0x000fea0003800200 */
.L_x_29:
        /* <DEDUP_REMOVED lines=10> */
[----:B------:R-:W-:Y:S01]  /*1b70*/  UIADD3 UR16, UPT, UPT, UR16, 0x6400, URZ ;  /* 0x0000640010107890 */ /* 0x000fe2000fffe0ff */
[----:B-1----:R-:W-:Y:S01]  /*1b80*/  SHF.L.U32 R2, R17, 0x1f, RZ ;  /* 0x0000001f11027819 */ /* 0x002fe200000006ff */
[----:B------:R-:W-:Y:S02]  /*1b90*/  UIADD3.X UR31, UPT, UPT, URZ, UR23, URZ, UP1, !UPT ;  /* 0x00000017ff1f7290 */ /* 0x000fe40008ffe4ff */
[----:B------:R-:W-:Y:S01]  /*1ba0*/  UIADD3.X UR29, UPT, UPT, URZ, UR23, URZ, UP0, !UPT ;  /* 0x00000017ff1d7290 */ /* 0x000fe200087fe4ff */
[----:B------:R1:W1:Y:S01]  /*1bb0*/  SYNCS.PHASECHK.TRANS64.TRYWAIT P0, [UR8+0x20], R2 ;  /* 0x00002002ff0075a7 */ /* 0x0002620008001108 */
[----:B------:R-:W-:Y:S01]  /*1bc0*/  ULEA UR8, UR25, UR4, 0xe ;  /* 0x0000000419087291 */ /* 0x000fe2000f8e70ff */
[----:B------:R-:W-:Y:S01]  /*1bd0*/  UMOV UR26, 0x0 ;  /* 0x00000000001a7882 */ /* 0x000fe20000000000 */
[----:B------:R-:W-:-:S02]  /*1be0*/  UMOV UR27, 0x10000000 ;  /* 0x10000000001b7882 */ /* 0x000fc40000000000 */
[----:B------:R-:W-:Y:S01]  /*1bf0*/  UIADD3 UR8, UPT, UPT, UR8, 0xa400, URZ ;  /* 0x0000a40008087890 */ /* 0x000fe2000fffe0ff */
[----:B------:R-:W-:Y:S01]  /*1c00*/  UMOV UR19, UR35 ;  /* 0x0000002300137c82 */ /* 0x000fe20008000000 */
[----:B------:R-:W-:Y:S01]  /*1c10*/  UMOV UR20, UR36 ;  /* 0x0000002400147c82 */ /* 0x000fe20008000000 */
[----:B------:R-:W-:Y:S01]  /*1c20*/  UMOV UR12, UR36 ;  /* 0x00000024000c7c82 */ /* 0x000fe20008000000 */
[----:B------:R-:W-:Y:S01]  /*1c30*/  UMOV UR9, UR17 ;  /* 0x0000001100097c82 */ /* 0x000fe20008000000 */
[----:B------:R-:W-:Y:S01]  /*1c40*/  UMOV UR10, UR18 ;  /* 0x00000012000a7c82 */ /* 0x000fe20008000000 */
[----:B------:R1:W-:Y:S01]  /*1c50*/  UTMALDG.3D [UR16], [UR30], desc[UR26] ;  /* 0x00001a101e0075b4 */ /* 0x0003e20008011000 */
[----:B------:R-:W-:Y:S01]  /*1c60*/  UIADD3 UR24, UPT, UPT, UR24, 0x1, URZ ;  /* 0x0000000118187890 */ /* 0x000fe2000fffe0ff */
[----:B------:R-:W-:-:S03]  /*1c70*/  UMOV UR25, UR6 ;  /* 0x0000000600197c82 */ /* 0x000fc60008000000 */
[----:B------:R-:W-:Y:S01]  /*1c80*/  UISETP.NE.AND UP0, UPT, UR24, UR21, UPT ;  /* 0x000000151800728c */ /* 0x000fe2000bf05270 */
[----:B------:R1:W-:Y:S08]  /*1c90*/  UTMALDG.3D [UR8], [UR28], desc[UR26] ;  /* 0x00001a081c0075b4 */ /* 0x0003f00008011000 */
[----:B------:R-:W-:Y:S05]  /*1ca0*/  BRA.U UP0, `(.L_x_31) ;  /* 0xfffffffd005c7547 */ /* 0x000fea000b83ffff */
.L_x_26:
[C---:B-1----:R-:W-:Y:S01]  /*1cb0*/  LEA R2, R16.reuse, UR4, 0x3 ;  /* 0x0000000410027c11 */ /* 0x042fe2000f8e18ff */
[----:B------:R-:W-:Y:S01]  /*1cc0*/  NOP ;  /* 0x0000000000007918 */ /* 0x000fe20000000000 */
[----:B--2---:R-:W-:Y:S02]  /*1cd0*/  SHF.L.U32 R3, R13, 0x1f, RZ ;  /* 0x0000001f0d037819 */ /* 0x004fe400000006ff */
[----:B------:R-:W-:Y:S02]  /*1ce0*/  LEA R4, R16, UR4, 0x4 ;  /* 0x0000000410047c11 */ /* 0x000fe4000f8e20ff */
[----:B------:R-:W1:Y:S02]  /*1cf0*/  SYNCS.PHASECHK.TRANS64.TRYWAIT P0, [R2+URZ+0x90], R3 ;  /* 0x00009003020075a7 */ /* 0x000e6400080011ff */
[----:B-1----:R-:W-:Y:S05]  /*1d00*/  @!P0 BRA `(.L_x_32) ;  /* 0x0000007000c48947 */ /* 0x002fea0003800000 */
.L_x_128:
[----:B------:R-:W2:Y:S01]  /*1d10*/  LDS.128 R4, [R4+0x120] ;  /* 0x0001200004047984 */ /* 0x000ea20000000c00 */
[----:B---3--:R-:W-:Y:S01]  /*1d20*/  ISETP.GE.AND P0, PT, R40, 0x1, PT ;  /* 0x000000012800780c */ /* 0x008fe20003f06270 */
[----:B-1----:R-:W-:Y:S01]  /*1d30*/  VIADD R2, R2, 0xa0 ;  /* 0x000000a002027836 */ /* 0x002fe20000000000 */
[----:B------:R-:W-:Y:S01]  /*1d40*/  @!PT LDS RZ, [RZ] ;  /* 0x00000000fffff984 */ /* 0x000fe20000000800 */
[----:B------:R-:W-:Y:S01]  /*1d50*/  @!PT LDS RZ, [RZ] ;  /* 0x00000000fffff984 */ /* 0x000fe20000000800 */
[----:B------:R-:W-:Y:S01]  /*1d60*/  @!PT LDS RZ, [RZ] ;  /* 0x00000000fffff984 */ /* 0x000fe20000000800 */
[----:B------:R-:W-:Y:S01]  /*1d70*/  @!PT LDS RZ, [RZ] ;  /* 0x00000000fffff984 */ /* 0x000fe20000000800 */
[----:B------:R1:W-:Y:S06]  /*1d80*/  MEMBAR.ALL.CTA ;  /* 0x0000000000007992 */ /* 0x0003ec0000008000 */
[----:B-1----:R-:W1:Y:S01]  /*1d90*/  FENCE.VIEW.ASYNC.S ;  /* 0x00000000000073c6 */ /* 0x002e620000000000 */
[----:B------:R-:W-:-:S04]  /*1da0*/  PRMT R2, RZ, 0x654, R2 ;  /* 0x00000654ff027816 */ /* 0x000fc80000000002 */
[----:B-1----:R1:W-:Y:S01]  /*1db0*/  SYNCS.ARRIVE.TRANS64.RED.A1T0 RZ, [R2+URZ], RZ ;  /* 0x000000ff02ff79a7 */ /* 0x0023e200081004ff */
[----:B--2---:R-:W-:-:S13]  /*1dc0*/  LOP3.LUT P2, RZ, R6, 0x1, RZ, 0xc0, !PT ;  /* 0x0000000106ff7812 */ /* 0x004fda000784c0ff */
[----:B------:R-:W-:Y:S01]  /*1dd0*/  @P2 SHF.R.U32.HI R3, RZ, 0x10, R5 ;  /* 0x00000010ff032819 */ /* 0x000fe20000011605 */
[----:B------:R-:W-:Y:S01]  /*1de0*/  VOTEU.ANY UP0, P2 ;  /* 0x0000000000ff7886 */ /* 0x000fe20001000100 */
[----:B------:R-:W-:Y:S02]  /*1df0*/  @P2 MOV R10, R4 ;  /* 0x00000004000a2202 */ /* 0x000fe40000000f00 */
[----:B------:R-:W-:Y:S02]  /*1e00*/  @P2 R2UR.BROADCAST UR8, R3 ;  /* 0x00000000030822ca */ /* 0x000fe400008e0000 */
[----:B------:R-:W-:-:S11]  /*1e10*/  @P2 LOP3.LUT R9, R5, 0xffff, RZ, 0xc0, !PT ;  /* 0x0000ffff05092812 */ /* 0x000fd600078ec0ff */
[----:B------:R-:W-:Y:S01]  /*1e20*/  @UP0 UMOV UR36, UR8 ;  /* 0x0000000800240c82 */ /* 0x000fe20008000000 */
[----:B-1----:R-:W-:Y:S05]  /*1e30*/  @!P0 BRA `(.L_x_33) ;  /* 0x0000000000b88947 */ /* 0x002fea0003800000 */
[----:B------:R-:W4:Y:S01]  /*1e40*/  LDC.64 R4, c[0x0][0xb18] ;  /* 0x0002c600ff047b82 */ /* 0x000f220000000a00 */
[----:B------:R-:W-:-:S07]  /*1e50*/  ISETP.NE.AND P3, PT, R40, 0x1, PT ;  /* 0x000000012800780c */ /* 0x000fce0003f65270 */
[----:B------:R-:W1:Y:S08]  /*1e60*/  LDC.64 R6, c[0x0][0xb10] ;  /* 0x0002c400ff067b82 */ /* 0x000e700000000a00 */
[----:B------:R-:W2:Y:S08]  /*1e70*/  LDC R14, c[0x0][0xb20] ;  /* 0x0002c800ff0e7b82 */ /* 0x000eb00000000800 */
[----:B------:R-:W3:Y:S01]  /*1e80*/  LDC R15, c[0x0][0xb0c] ;  /* 0x0002c300ff0f7b82 */ /* 0x000ee20000000800 */
[----:B----4-:R-:W-:Y:S01]  /*1e90*/  IMAD.HI.U32 R19, R0, R5, RZ ;  /* 0x0000000500137227 */ /* 0x010fe200078e00ff */
[----:B------:R-:W-:-:S03]  /*1ea0*/  ISETP.NE.AND P0, PT, R4, 0x1, PT ;  /* 0x000000010400780c */ /* 0x000fc60003f05270 */
[----:B------:R-:W-:-:S03]  /*1eb0*/  IMAD.HI.U32 R5, R9, R5, RZ ;  /* 0x0000000509057227 */ /* 0x000fc600078e00ff */
[----:B------:R-:W4:Y:S01]  /*1ec0*/  LDC.64 R2, c[0x0][0xb28] ;  /* 0x0002ca00ff027b82 */ /* 0x000f220000000a00 */
[----:B-1----:R-:W-:-:S04]  /*1ed0*/  IMAD.HI.U32 R20, R8, R6, RZ ;  /* 0x0000000608147227 */ /* 0x002fc800078e00ff */
[----:B------:R-:W-:Y:S01]  /*1ee0*/  IMAD.HI.U32 R21, R10, R6, RZ ;  /* 0x000000060a157227 */ /* 0x000fe200078e00ff */
[----:B------:R-:W-:Y:S02]  /*1ef0*/  SHF.R.U32.HI R20, RZ, R7, R20 ;  /* 0x00000007ff147219 */ /* 0x000fe40000011614 */
[-C--:B--2---:R-:W-:Y:S02]  /*1f00*/  SHF.R.U32.HI R19, RZ, R14.reuse, R19 ;  /* 0x0000000eff137219 */ /* 0x084fe40000011613 */
[----:B------:R-:W-:Y:S02]  /*1f10*/  SHF.R.U32.HI R5, RZ, R14, R5 ;  /* 0x0000000eff057219 */ /* 0x000fe40000011605 */
[----:B------:R-:W-:Y:S02]  /*1f20*/  SEL R19, R0, R19, !P0 ;  /* 0x0000001300137207 */ /* 0x000fe40004000000 */
[----:B------:R-:W-:Y:S02]  /*1f30*/  SHF.R.U32.HI R21, RZ, R7, R21 ;  /* 0x00000007ff157219 */ /* 0x000fe40000011615 */
[----:B---3--:R-:W-:-:S02]  /*1f40*/  ISETP.NE.AND P1, PT, R15, 0x1, PT ;  /* 0x000000010f00780c */ /* 0x008fc40003f25270 */
[----:B------:R-:W-:Y:S02]  /*1f50*/  SEL R5, R9, R5, !P0 ;  /* 0x0000000509057207 */ /* 0x000fe40004000000 */
[----:B------:R-:W-:Y:S02]  /*1f60*/  SEL R20, R8, R20, !P1 ;  /* 0x0000001408147207 */ /* 0x000fe40004800000 */
[----:B------:R-:W-:Y:S01]  /*1f70*/  SEL R21, R10, R21, !P1 ;  /* 0x000000150a157207 */ /* 0x000fe20004800000 */
[----:B----4-:R-:W-:-:S04]  /*1f80*/  IMAD.HI.U32 R18, R19, R2, RZ ;  /* 0x0000000213127227 */ /* 0x010fc800078e00ff */
        /* <DEDUP_REMOVED lines=10> */
[----:B------:R-:W-:-:S04]  /*2030*/  @!P0 IMAD.HI.U32 R7, R21, R2, RZ ;  /* 0x0000000215078227 */ /* 0x000fc800078e00ff */
[----:B------:R-:W-:Y:S01]  /*2040*/  IMAD.MOV R2, RZ, RZ, -R6 ;  /* 0x000000ffff027224 */ /* 0x000fe200078e0a06 */
[----:B------:R-:W-:Y:S02]  /*2050*/  @!P0 SHF.R.U32.HI R3, RZ, R3, R7 ;  /* 0x00000003ff038219 */ /* 0x000fe40000011607 */
[----:B------:R-:W-:Y:S01]  /*2060*/  IADD3 R7, PT, PT, -R5, RZ, RZ ;  /* 0x000000ff05077210 */ /* 0x000fe20007ffe1ff */
[----:B------:R-:W-:Y:S01]  /*2070*/  IMAD R2, R40, R2, R5 ;  /* 0x0000000228027224 */ /* 0x000fe200078e0205 */
        /* <DEDUP_REMOVED lines=10> */
.L_x_33:
[----:B------:R-:W1:Y:S02]  /*2120*/  LDCU UR8, c[0x0][0xb30] ;  /* 0x00016600ff0877ac */ /* 0x000e640008000800 */
[----:B-1----:R-:W-:-:S09]  /*2130*/  UISETP.NE.AND UP0, UPT, UR8, 0x1, UPT ;  /* 0x000000010800788c */ /* 0x002fd2000bf05270 */
[----:B------:R-:W-:Y:S05]  /*2140*/  BRA.U UP0, `(.L_x_34) ;  /* 0x0000000100407547 */ /* 0x000fea000b800000 */
[----:B------:R-:W1:Y:S08]  /*2150*/  LDC.64 R4, c[0x0][0xb10] ;  /* 0x0002c400ff047b82 */ /* 0x000e700000000a00 */
[----:B------:R-:W2:Y:S08]  /*2160*/  LDC.64 R2, c[0x0][0xb18] ;  /* 0x0002c600ff027b82 */ /* 0x000eb00000000a00 */
[----:B------:R-:W3:Y:S08]  /*2170*/  LDC R6, c[0x0][0xb20] ;  /* 0x0002c800ff067b82 */ /* 0x000ef00000000800 */
[----:B------:R-:W4:Y:S01]  /*2180*/  LDC R7, c[0x0][0xb0c] ;  /* 0x0002c300ff077b82 */ /* 0x000f220000000800 */
[----:B-1----:R-:W-:-:S05]  /*2190*/  IMAD.HI.U32 R4, R10, R4, RZ ;  /* 0x000000040a047227 */ /* 0x002fca00078e00ff */
[----:B------:R-:W-:Y:S01]  /*21a0*/  SHF.R.U32.HI R4, RZ, R5, R4 ;  /* 0x00000005ff047219 */ /* 0x000fe20000011604 */
[----:B--2---:R-:W-:Y:S01]  /*21b0*/  IMAD.HI.U32 R3, R9, R3, RZ ;  /* 0x0000000309037227 */ /* 0x004fe200078e00ff */
[----:B------:R-:W-:-:S04]  /*21c0*/  ISETP.NE.AND P0, PT, R2, 0x1, PT ;  /* 0x000000010200780c */ /* 0x000fc80003f05270 */
[----:B---3--:R-:W-:-:S04]  /*21d0*/  SHF.R.U32.HI R3, RZ, R6, R3 ;  /* 0x00000006ff037219 */ /* 0x008fc80000011603 */
[----:B------:R-:W-:Y:S02]  /*21e0*/  SEL R3, R9, R3, !P0 ;  /* 0x0000000309037207 */ /* 0x000fe40004000000 */
[----:B----4-:R-:W-:-:S04]  /*21f0*/  ISETP.NE.AND P1, PT, R7, 0x1, PT ;  /* 0x000000010700780c */ /* 0x010fc80003f25270 */
[----:B------:R-:W-:-:S05]  /*2200*/  SEL R4, R10, R4, !P1 ;  /* 0x000000040a047207 */ /* 0x000fca0004800000 */
[----:B------:R-:W-:Y:S02]  /*2210*/  IMAD.IADD R5, R3, 0x1, -R4 ;  /* 0x0000000103057824 */ /* 0x000fe400078e0a04 */
[----:B------:R-:W-:Y:S02]  /*2220*/  IMAD.IADD R3, R4, 0x1, -R3 ;  /* 0x0000000104037824 */ /* 0x000fe400078e0a03 */
[----:B------:R-:W-:Y:S02]  /*2230*/  IMAD R10, R5, R7, R10 ;  /* 0x00000007050a7224 */ /* 0x000fe400078e020a */
[----:B------:R-:W-:-:S07]  /*2240*/  IMAD R9, R3, R2, R9 ;  /* 0x0000000203097224 */ /* 0x000fce00078e0209 */
.L_x_34:
[----:B------:R-:W-:Y:S01]  /*2250*/  VIADD R16, R16, 0x1 ;  /* 0x0000000110107836 */ /* 0x000fe20000000000 */
[----:B------:R-:W-:Y:S01]  /*2260*/  PLOP3.LUT P1, PT, PT, PT, PT, 0x80, 0x8 ;  /* 0x000000000008781c */ /* 0x000fe20003f2f070 */
[----:B------:R-:W-:Y:S02]  /*2270*/  IMAD.IADD R15, R10, 0x1, R95 ;  /* 0x000000010a0f7824 */ /* 0x000fe400078e025f */
[----:B------:R-:W-:Y:S01]  /*2280*/  IMAD.IADD R14, R9, 0x1, R94 ;  /* 0x00000001090e7824 */ /* 0x000fe200078e025e */
[----:B------:R-:W-:-:S04]  /*2290*/  ISETP.NE.AND P0, PT, R16, 0x2, PT ;  /* 0x000000021000780c */ /* 0x000fc80003f05270 */
[----:B------:R-:W-:Y:S02]  /*22a0*/  SEL R2, RZ, 0x1, P0 ;  /* 0x00000001ff027807 */ /* 0x000fe40000000000 */
[----:B------:R-:W-:Y:S02]  /*22b0*/  SEL R16, R16, RZ, P0 ;  /* 0x000000ff10107207 */ /* 0x000fe40000000000 */
[----:B------:R-:W-:Y:S01]  /*22c0*/  LOP3.LUT R13, R13, R2, RZ, 0x3c, !PT ;  /* 0x000000020d0d7212 */ /* 0x000fe200078e3cff */
[----:B------:R-:W-:Y:S06]  /*22d0*/  @P2 BRA `(.L_x_35) ;  /* 0xfffffff000982947 */ /* 0x000fec000383ffff */
[----:B------:R-:W-:Y:S01]  /*22e0*/  UIADD3 UR4, UPT, UPT, UR4, 0x20, URZ ;  /* 0x0000002004047890 */ /* 0x000fe2000fffe0ff */
[----:B------:R-:W-:-:S03]  /*22f0*/  SHF.L.U32 R2, R17, 0x1f, RZ ;  /* 0x0000001f11027819 */ /* 0x000fc600000006ff */
[----:B------:R-:W-:-:S09]  /*2300*/  ULEA UR5, UR6, UR4, 0x3 ;  /* 0x0000000406057291 */ /* 0x000fd2000f8e18ff */
[----:B------:R-:W1:Y:S02]  /*2310*/  SYNCS.PHASECHK.TRANS64.TRYWAIT P0, [UR5], R2 ;  /* 0x00000002ff0075a7 */ /* 0x000e640008001105 */
[----:B-1----:R-:W-:Y:S05]  /*2320*/  @!P0 BRA `(.L_x_36) ;  /* 0x0000006c00508947 */ /* 0x002fea0003800000 */
.L_x_130:
[----:B------:R-:W-:-:S04]  /*2330*/  UIADD3 UR6, UPT, UPT, UR6, 0x1, URZ ;  /* 0x0000000106067890 */ /* 0x000fc8000fffe0ff */
[----:B------:R-:W-:-:S04]  /*2340*/  UISETP.NE.AND UP0, UPT, UR6, 0x4, UPT ;  /* 0x000000040600788c */ /* 0x000fc8000bf05270 */
[----:B------:R-:W-:Y:S02]  /*2350*/  USEL UR7, URZ, 0x1, UP0 ;  /* 0x00000001ff077887 */ /* 0x000fe40008000000 */
[----:B------:R-:W-:-:S04]  /*2360*/  USEL UR6, UR6, URZ, UP0 ;  /* 0x000000ff06067287 */ /* 0x000fc80008000000 */
[----:B------:R-:W-:Y:S01]  /*2370*/  ULEA UR5, UR6, UR4, 0x3 ;  /* 0x0000000406057291 */ /* 0x000fe2000f8e18ff */
[----:B-1----:R-:W-:-:S04]  /*2380*/  LOP3.LUT R2, R17, UR7, RZ, 0x3c, !PT ;  /* 0x0000000711027c12 */ /* 0x002fc8000f8e3cff */
[----:B------:R-:W-:-:S04]  /*2390*/  SHF.L.U32 R3, R2, 0x1f, RZ ;  /* 0x0000001f02037819 */ /* 0x000fc800000006ff */
[----:B------:R-:W1:Y:S02]  /*23a0*/  SYNCS.PHASECHK.TRANS64.TRYWAIT P0, [UR5], R3 ;  /* 0x00000003ff0075a7 */ /* 0x000e640008001105 */
[----:B-1----:R-:W-:Y:S05]  /*23b0*/  @!P0 BRA `(.L_x_37) ;  /* 0x0000006c00448947 */ /* 0x002fea0003800000 */
.L_x_132:
[----:B------:R-:W-:-:S04]  /*23c0*/  UIADD3 UR6, UPT, UPT, UR6, 0x1, URZ ;  /* 0x0000000106067890 */ /* 0x000fc8000fffe0ff */
[----:B------:R-:W-:-:S04]  /*23d0*/  UISETP.NE.AND UP0, UPT, UR6, 0x4, UPT ;  /* 0x000000040600788c */ /* 0x000fc8000bf05270 */
[----:B------:R-:W-:Y:S02]  /*23e0*/  USEL UR7, URZ, 0x1, UP0 ;  /* 0x00000001ff077887 */ /* 0x000fe40008000000 */
[----:B------:R-:W-:-:S04]  /*23f0*/  USEL UR6, UR6, URZ, UP0 ;  /* 0x000000ff06067287 */ /* 0x000fc80008000000 */
[----:B------:R-:W-:Y:S01]  /*2400*/  ULEA UR5, UR6, UR4, 0x3 ;  /* 0x0000000406057291 */ /* 0x000fe2000f8e18ff */
[----:B------:R-:W-:-:S04]  /*2410*/  LOP3.LUT R2, R2, UR7, RZ, 0x3c, !PT ;  /* 0x0000000702027c12 */ /* 0x000fc8000f8e3cff */
[----:B-1----:R-:W-:-:S04]  /*2420*/  SHF.L.U32 R3, R2, 0x1f, RZ ;  /* 0x0000001f02037819 */ /* 0x002fc800000006ff */
[----:B------:R-:W1:Y:S02]  /*2430*/  SYNCS.PHASECHK.TRANS64.TRYWAIT P0, [UR5], R3 ;  /* 0x00000003ff0075a7 */ /* 0x000e640008001105 */
[----:B-1----:R-:W-:Y:S05]  /*2440*/  @!P0 BRA `(.L_x_38) ;  /* 0x0000006c00388947 */ /* 0x002fea0003800000 */
.L_x_134:
[----:B------:R-:W-:-:S04]  /*2450*/  UIADD3 UR6, UPT, UPT, UR6, 0x1, URZ ;  /* 0x0000000106067890 */ /* 0x000fc8000fffe0ff */
[----:B------:R-:W-:-:S04]  /*2460*/  UISETP.NE.AND UP0, UPT, UR6, 0x4, UPT ;  /* 0x000000040600788c */ /* 0x000fc8000bf05270 */
[----:B------:R-:W-:Y:S02]  /*2470*/  USEL UR5, URZ, 0x1, UP0 ;  /* 0x00000001ff057887 */ /* 0x000fe40008000000 */
[----:B------:R-:W-:-:S04]  /*2480*/  USEL UR6, UR6, URZ, UP0 ;  /* 0x000000ff06067287 */ /* 0x000fc80008000000 */
[----:B------:R-:W-:Y:S01]  /*2490*/  ULEA UR6, UR6, UR4, 0x3 ;  /* 0x0000000406067291 */ /* 0x000fe2000f8e18ff */
[----:B------:R-:W-:-:S04]  /*24a0*/  LOP3.LUT R2, R2, UR5, RZ, 0x3c, !PT ;  /* 0x0000000502027c12 */ /* 0x000fc8000f8e3cff */
[----:B------:R-:W-:Y:S01]  /*24b0*/  SHF.L.U32 R2, R2, 0x1f, RZ ;  /* 0x0000001f02027819 */ /* 0x000fe200000006ff */
[----:B-1--4-:R-:W-:-:S07]  /*24c0*/  IMAD.U32 R0, RZ, RZ, UR6 ;  /* 0x00000006ff007e24 */ /* 0x012fce000f8e00ff */
.L_x_39:
[----:B-1----:R1:W2:Y:S02]  /*24d0*/  SYNCS.PHASECHK.TRANS64.TRYWAIT P0, [R0+URZ], R2 ;  /* 0x00000002000075a7 */ /* 0x0022a400080011ff */
[----:B--2---:R-:W-:Y:S05]  /*24e0*/  @!P0 NANOSLEEP.SYNCS 0x989680 ;  /* 0x009896800000895d */ /* 0x004fea0003900000 */
[----:B------:R-:W2:Y:S02]  /*24f0*/  @!P0 SYNCS.PHASECHK.TRANS64 P0, [R0+URZ], R2 ;  /* 0x00000002000085a7 */ /* 0x000ea400080010ff */
[----:B--2---:R-:W-:Y:S05]  /*2500*/  @P0 EXIT ;  /* 0x000000000000094d */ /* 0x004fea0003800000 */
[----:B------:R-:W-:Y:S05]  /*2510*/  BRA `(.L_x_39) ;  /* 0xfffffffc00ec7947 */ /* 0x000fea000383ffff */
.L_x_17:
[----:B------:R-:W-:-:S04]  /*2520*/  UISETP.NE.AND UP1, UPT, UR37, URZ, UPT ;  /* 0x000000ff2500728c */ /* 0x000fc8000bf25270 */
[----:B------:R-:W-:-:S09]  /*2530*/  UISETP.NE.OR UP1, UPT, UR8, 0x1, UP1 ;  /* 0x000000010800788c */ /* 0x000fd20008f25670 */
[----:B------:R-:W-:Y:S05]  /*2540*/  BRA.U UP1, `(.L_x_40) ;  /* 0x0000000501487547 */ /* 0x000fea000b800000 */
[----:B------:R-:W-:Y:S01]  /*2550*/  ISETP.NE.AND P2, PT, R2, RZ, PT ;  /* 0x000000ff0200720c */ /* 0x000fe20003f45270 */
[----:B------:R-:W-:Y:S01]  /*2560*/  IMAD.MOV.U32 R12, RZ, RZ, 0x1 ;  /* 0x00000001ff0c7424 */ /* 0x000fe200078e00ff */
[----:B------:R-:W-:Y:S02]  /*2570*/  CS2R R10, SRZ ;  /* 0x00000000000a7805 */ /* 0x000fe4000001ff00 */
[----:B------:R-:W-:Y:S01]  /*2580*/  CS2R R8, SRZ ;  /* 0x0000000000087805 */ /* 0x000fe2000001ff00 */
[----:B------:R-:W-:Y:S01]  /*2590*/  UMOV UR4, 0x400 ;  /* 0x0000040000047882 */ /* 0x000fe20000000000 */
[----:B------:R-:W-:Y:S01]  /*25a0*/  UMOV UR6, URZ ;  /* 0x000000ff00067c82 */ /* 0x000fe20008000000 */
[----:B------:R-:W-:-:S12]  /*25b0*/  ULEA UR37, UR37, UR4, 0x18 ;  /* 0x0000000425257291 */ /* 0x000fd8000f8ec0ff */
.L_x_44:
[----:B------:R-:W-:Y:S02]  /*25c0*/  LEA R0, R8, UR37, 0x3 ;  /* 0x0000002508007c11 */ /* 0x000fe4000f8e18ff */
[----:B------:R-:W-:-:S03]  /*25d0*/  SHF.L.U32 R4, R9, 0x1f, RZ ;  /* 0x0000001f09047819 */ /* 0x000fc600000006ff */
[----:B------:R-:W-:Y:S01]  /*25e0*/  VIADD R5, R0, 0x100 ;  /* 0x0000010000057836 */ /* 0x000fe20000000000 */
[----:B------:R-:W1:Y:S02]  /*25f0*/  SYNCS.PHASECHK.TRANS64.TRYWAIT P0, [R0+URZ+0xf0], R4 ;  /* 0x0000f004000075a7 */ /* 0x000e6400080011ff */
[----:B-1----:R-:W-:Y:S05]  /*2600*/  @!P0 BRA `(.L_x_41) ;  /* 0x0000006800e08947 */ /* 0x002fea0003800000 */
.L_x_135:
[----:B------:R-:W-:Y:S01]  /*2610*/  ULEA UR5, UR6, UR37, 0x3 ;  /* 0x0000002506057291 */ /* 0x000fe2000f8e18ff */
[----:B-1----:R-:W-:Y:S01]  /*2620*/  PRMT R0, RZ, 0x654, R5 ;  /* 0x00000654ff007816 */ /* 0x002fe20000000005 */
[----:B------:R-:W-:Y:S01]  /*2630*/  @!P2 IMAD.MOV.U32 R4, RZ, RZ, 0x10 ;  /* 0x00000010ff04a424 */ /* 0x000fe200078e00ff */
[----:B------:R-:W-:Y:S01]  /*2640*/  SHF.L.U32 R5, R12, 0x1f, RZ ;  /* 0x0000001f0c057819 */ /* 0x000fe200000006ff */
[----:B------:R-:W-:Y:S01]  /*2650*/  UIADD3 UR4, UPT, UPT, UR5, 0x90, URZ ;  /* 0x0000009005047890 */ /* 0x000fe2000fffe0ff */
[----:B------:R1:W-:Y:S05]  /*2660*/  SYNCS.ARRIVE.TRANS64.RED.A1T0 RZ, [R0+URZ], RZ ;  /* 0x000000ff00ff79a7 */ /* 0x0003ea00081004ff */
[----:B------:R-:W-:Y:S01]  /*2670*/  IMAD.U32 R6, RZ, RZ, UR4 ;  /* 0x00000004ff067e24 */ /* 0x000fe2000f8e00ff */
[----:B------:R-:W2:Y:S04]  /*2680*/  SYNCS.PHASECHK.TRANS64.TRYWAIT P0, [UR5+0xa0], R5 ;  /* 0x0000a005ff0075a7 */ /* 0x000ea80008001105 */
[----:B------:R-:W-:Y:S01]  /*2690*/  PRMT R6, R2, 0x654, R6 ;  /* 0x0000065402067816 */ /* 0x000fe20000000006 */
[----:B-12---:R-:W-:Y:S06]  /*26a0*/  @!P0 BRA `(.L_x_42) ;  /* 0x0000006800cc8947 */ /* 0x006fec0003800000 */
.L_x_137:
[----:B------:R-:W-:Y:S01]  /*26b0*/  ULEA UR4, UR6, UR37, 0x4 ;  /* 0x0000002506047291 */ /* 0x000fe2000f8e20ff */
[----:B------:R-:W-:Y:S01]  /*26c0*/  SEL R3, R6, R3, !P2 ;  /* 0x0000000306037207 */ /* 0x000fe20005000000 */
[----:B------:R-:W-:Y:S01]  /*26d0*/  UIADD3 UR5, UPT, UPT, UR5, 0x90, URZ ;  /* 0x0000009005057890 */ /* 0x000fe2000fffe0ff */
[----:B-1----:R-:W-:Y:S01]  /*26e0*/  LEA R0, R11, UR37, 0x3 ;  /* 0x000000250b007c11 */ /* 0x002fe2000f8e18ff */
[----:B------:R-:W-:Y:S01]  /*26f0*/  UIADD3 UR4, UPT, UPT, UR4, 0x120, URZ ;  /* 0x0000012004047890 */ /* 0x000fe2000fffe0ff */
[----:B------:R1:W-:Y:S01]  /*2700*/  @!P2 SYNCS.ARRIVE.TRANS64.RED RZ, [R3+URZ], R4 ;  /* 0x0000000403ffa9a7 */ /* 0x0003e200080004ff */
[----:B------:R-:W-:Y:S01]  /*2710*/  UIADD3 UR6, UPT, UPT, UR6, 0x1, URZ ;  /* 0x0000000106067890 */ /* 0x000fe2000fffe0ff */
[----:B------:R-:W-:-:S03]  /*2720*/  VIADD R8, R8, 0x1 ;  /* 0x0000000108087836 */ /* 0x000fc60000000000 */
[----:B------:R-:W-:Y:S02]  /*2730*/  UISETP.NE.AND UP0, UPT, UR6, 0x2, UPT ;  /* 0x000000020600788c */ /* 0x000fe4000bf05270 */
[----:B------:R-:W-:Y:S01]  /*2740*/  ISETP.NE.AND P0, PT, R8, 0x2, PT ;  /* 0x000000020800780c */ /* 0x000fe20003f05270 */
[----:B------:R-:W-:Y:S06]  /*2750*/  UGETNEXTWORKID.BROADCAST [UR4], [UR5] ;  /* 0x00000000040073ca */ /* 0x000fec0008000100 */
[----:B------:R-:W-:Y:S02]  /*2760*/  USEL UR4, URZ, 0x1, UP0 ;  /* 0x00000001ff047887 */ /* 0x000fe40008000000 */
[----:B------:R-:W-:-:S04]  /*2770*/  USEL UR6, UR6, URZ, UP0 ;  /* 0x000000ff06067287 */ /* 0x000fc80008000000 */
[----:B------:R-:W-:Y:S02]  /*2780*/  LOP3.LUT R12, R12, UR4, RZ, 0x3c, !PT ;  /* 0x000000040c0c7c12 */ /* 0x000fe4000f8e3cff */
[----:B-1----:R-:W-:-:S04]  /*2790*/  SHF.L.U32 R4, R10, 0x1f, RZ ;  /* 0x0000001f0a047819 */ /* 0x002fc800000006ff */
[----:B------:R-:W1:Y:S02]  /*27a0*/  SYNCS.PHASECHK.TRANS64.TRYWAIT P1, [R0+URZ+0x90], R4 ;  /* 0x00009004000075a7 */ /* 0x000e6400080211ff */
[----:B-1----:R-:W-:Y:S05]  /*27b0*/  @!P1 BRA `(.L_x_43) ;  /* 0x0000006800a09947 */ /* 0x002fea0003800000 */
.L_x_138:
[C---:B-1----:R-:W-:Y:S01]  /*27c0*/  LEA R4, R11.reuse, UR37, 0x4 ;  /* 0x000000250b047c11 */ /* 0x042fe2000f8e20ff */
[----:B------:R-:W-:Y:S01]  /*27d0*/  VIADD R0, R0, 0xa0 ;  /* 0x000000a000007836 */ /* 0x000fe20000000000 */
[----:B------:R-:W-:Y:S01]  /*27e0*/  SEL R8, R8, RZ, P0 ;  /* 0x000000ff08087207 */ /* 0x000fe20000000000 */
[----:B------:R-:W-:-:S03]  /*27f0*/  VIADD R11, R11, 0x1 ;  /* 0x000000010b0b7836 */ /* 0x000fc60000000000 */
[----:B------:R-:W1:Y:S01]  /*2800*/  LDS.128 R4, [R4+0x120] ;  /* 0x0001200004047984 */ /* 0x000e620000000c00 */
[----:B------:R-:W-:Y:S02]  /*2810*/  PRMT R0, RZ, 0x654, R0 ;  /* 0x00000654ff007816 */ /* 0x000fe40000000000 */
[C---:B------:R-:W-:Y:S01]  /*2820*/  ISETP.NE.AND P1, PT, R11.reuse, 0x2, PT ;  /* 0x000000020b00780c */ /* 0x040fe20003f25270 */
[----:B------:R-:W-:Y:S01]  /*2830*/  @!PT LDS RZ, [RZ] ;  /* 0x00000000fffff984 */ /* 0x000fe20000000800 */
[----:B------:R-:W-:Y:S01]  /*2840*/  @!PT LDS RZ, [RZ] ;  /* 0x00000000fffff984 */ /* 0x000fe20000000800 */
[----:B------:R-:W-:Y:S01]  /*2850*/  @!PT LDS RZ, [RZ] ;  /* 0x00000000fffff984 */ /* 0x000fe20000000800 */
[----:B------:R-:W-:Y:S01]  /*2860*/  @!PT LDS RZ, [RZ] ;  /* 0x00000000fffff984 */ /* 0x000fe20000000800 */
[----:B------:R2:W-:Y:S06]  /*2870*/  MEMBAR.ALL.CTA ;  /* 0x0000000000007992 */ /* 0x0005ec0000008000 */
[----:B--2---:R-:W2:Y:S01]  /*2880*/  FENCE.VIEW.ASYNC.S ;  /* 0x00000000000073c6 */ /* 0x004ea20000000000 */
[----:B------:R-:W-:Y:S01]  /*2890*/  SEL R11, R11, RZ, P1 ;  /* 0x000000ff0b0b7207 */ /* 0x000fe20000800000 */
[----:B--2---:R2:W-:Y:S01]  /*28a0*/  SYNCS.ARRIVE.TRANS64.RED.A1T0 RZ, [R0+URZ], RZ ;  /* 0x000000ff00ff79a7 */ /* 0x0045e200081004ff */
[----:B-1----:R-:W-:-:S02]  /*28b0*/  LOP3.LUT P3, RZ, R6, 0x1, RZ, 0xc0, !PT ;  /* 0x0000000106ff7812 */ /* 0x002fc4000786c0ff */
[----:B------:R-:W-:-:S04]  /*28c0*/  SEL R4, RZ, 0x1, P1 ;  /* 0x00000001ff047807 */ /* 0x000fc80000800000 */
[----:B------:R-:W-:Y:S02]  /*28d0*/  LOP3.LUT R10, R10, R4, RZ, 0x3c, !PT ;  /* 0x000000040a0a7212 */ /* 0x000fe400078e3cff */
[----:B--2---:R-:W-:-:S04]  /*28e0*/  SEL R0, RZ, 0x1, P0 ;  /* 0x00000001ff007807 */ /* 0x004fc80000000000 */
[----:B------:R-:W-:Y:S01]  /*28f0*/  LOP3.LUT R9, R9, R0, RZ, 0x3c, !PT ;  /* 0x0000000009097212 */ /* 0x000fe200078e3cff */
[----:B------:R-:W-:Y:S06]  /*2900*/  @P3 BRA `(.L_x_44) ;  /* 0xfffffffc002c3947 */ /* 0x000fec000383ffff */
[----:B------:R-:W-:Y:S01]  /*2910*/  ULEA UR5, UR6, UR37, 0x3 ;  /* 0x0000002506057291 */ /* 0x000fe2000f8e18ff */
[----:B------:R-:W-:-:S08]  /*2920*/  SHF.L.U32 R2, R12, 0x1f, RZ ;  /* 0x0000001f0c027819 */ /* 0x000fd000000006ff */
[----:B------:R-:W1:Y:S02]  /*2930*/  SYNCS.PHASECHK.TRANS64 P0, [UR5+0xa0], R2 ;  /* 0x0000a002ff0075a7 */ /* 0x000e640008001005 */
[----:B-1----:R-:W-:Y:S05]  /*2940*/  @P0 BRA `(.L_x_45) ;  /* 0x0000000000080947 */ /* 0x002fea0003800000 */
[----:B------:R-:W1:Y:S02]  /*2950*/  SYNCS.PHASECHK.TRANS64.TRYWAIT P0, [UR5+0xa0], R2 ;  /* 0x0000a002ff0075a7 */ /* 0x000e640008001105 */
[----:B-1----:R-:W-:Y:S05]  /*2960*/  @!P0 BRA `(.L_x_46) ;  /* 0x0000006800488947 */ /* 0x002fea0003800000 */
.L_x_45:
[----:B------:R-:W-:-:S04]  /*2970*/  UIADD3 UR4, UPT, UPT, UR6, 0x1, URZ ;  /* 0x0000000106047890 */ /* 0x000fc8000fffe0ff */
[----:B------:R-:W-:-:S04]  /*2980*/  UISETP.NE.AND UP0, UPT, UR4, 0x2, UPT ;  /* 0x000000020400788c */ /* 0x000fc8000bf05270 */
[----:B------:R-:W-:Y:S02]  /*2990*/  USEL UR7, URZ, 0x1, UP0 ;  /* 0x00000001ff077887 */ /* 0x000fe40008000000 */
[----:B------:R-:W-:-:S04]  /*29a0*/  USEL UR4, UR4, URZ, UP0 ;  /* 0x000000ff04047287 */ /* 0x000fc80008000000 */
[----:B------:R-:W-:Y:S01]  /*29b0*/  ULEA UR4, UR4, UR37, 0x3 ;  /* 0x0000002504047291 */ /* 0x000fe2000f8e18ff */
[----:B-1----:R-:W-:-:S04]  /*29c0*/  LOP3.LUT R2, R12, UR7, RZ, 0x3c, !PT ;  /* 0x000000070c027c12 */ /* 0x002fc8000f8e3cff */
[----:B------:R-:W-:-:S04]  /*29d0*/  SHF.L.U32 R0, R2, 0x1f, RZ ;  /* 0x0000001f02007819 */ /* 0x000fc800000006ff */
[----:B------:R-:W1:Y:S02]  /*29e0*/  SYNCS.PHASECHK.TRANS64 P0, [UR4+0xa0], R0 ;  /* 0x0000a000ff0075a7 */ /* 0x000e640008001004 */
[----:B-1----:R-:W-:Y:S05]  /*29f0*/  @P0 EXIT ;  /* 0x000000000000094d */ /* 0x002fea0003800000 */
[----:B------:R-:W-:Y:S02]  /*2a00*/  SHF.L.U32 R2, R2, 0x1f, RZ ;  /* 0x0000001f02027819 */ /* 0x000fe400000006ff */
[----:B------:R-:W-:-:S07]  /*2a10*/  MOV R0, UR4 ;  /* 0x0000000400007c02 */ /* 0x000fce0008000f00 */
.L_x_47:
[----:B-1----:R1:W2:Y:S02]  /*2a20*/  SYNCS.PHASECHK.TRANS64.TRYWAIT P0, [R0+URZ+0xa0], R2 ;  /* 0x0000a002000075a7 */ /* 0x0022a400080011ff */
[----:B--2---:R-:W-:Y:S05]  /*2a30*/  @!P0 NANOSLEEP.SYNCS 0x989680 ;  /* 0x009896800000895d */ /* 0x004fea0003900000 */
[----:B------:R-:W2:Y:S02]  /*2a40*/  @!P0 SYNCS.PHASECHK.TRANS64 P0, [R0+URZ+0xa0], R2 ;  /* 0x0000a002000085a7 */ /* 0x000ea400080010ff */
[----:B--2---:R-:W-:Y:S05]  /*2a50*/  @P0 EXIT ;  /* 0x000000000000094d */ /* 0x004fea0003800000 */
[----:B------:R-:W-:Y:S05]  /*2a60*/  BRA `(.L_x_47) ;  /* 0xfffffffc00ec7947 */ /* 0x000fea000383ffff */
.L_x_40:
[----:B------:R-:W-:-:S09]  /*2a70*/  UISETP.NE.AND UP1, UPT, UR8, URZ, UPT ;  /* 0x000000ff0800728c */ /* 0x000fd2000bf25270 */
[----:B------:R-:W-:Y:S05]  /*2a80*/  BRA.U UP1, `(.L_x_48) ;  /* 0x0000000d01947547 */ /* 0x000fea000b800000 */
[----:B------:R-:W-:Y:S01]  /*2a90*/  UMOV UR4, 0x40 ;  /* 0x0000004000047882 */ /* 0x000fe20000000000 */
[----:B------:R-:W-:Y:S01]  /*2aa0*/  NOP ;  /* 0x0000000000007918 */ /* 0x000fe20000000000 */
[----:B------:R-:W-:Y:S01]  /*2ab0*/  ULEA UR4, UR37, UR4, 0x18 ;  /* 0x0000000425047291 */ /* 0x000fe2000f8ec0ff */
[----:B------:R-:W-:Y:S02]  /*2ac0*/  UMOV UR5, 0x400 ;  /* 0x0000040000057882 */ /* 0x000fe40000000000 */
[----:B------:R-:W-:-:S06]  /*2ad0*/  ULEA UR37, UR37, UR5, 0x18 ;  /* 0x0000000525257291 */ /* 0x000fcc000f8ec0ff */
[----:B------:R-:W1:Y:S02]  /*2ae0*/  LDS.U8 R0, [UR4+0x1c] ;  /* 0x00001c04ff007984 */ /* 0x000e640008000000 */
[----:B-1----:R-:W-:-:S13]  /*2af0*/  ISETP.NE.AND P0, PT, R0, RZ, PT ;  /* 0x000000ff0000720c */ /* 0x002fda0003f05270 */
[----:B------:R-:W-:Y:S05]  /*2b00*/  @P0 BRA `(.L_x_49) ;  /* 0x0000000000580947 */ /* 0x000fea0003800000 */
[----:B------:R-:W-:-:S13]  /*2b10*/  ELECT P0, URZ, PT ;  /* 0x0000000000ff782f */ /* 0x000fda0003800000 */
[----:B------:R-:W-:Y:S05]  /*2b20*/  @!P0 BRA `(.L_x_50) ;  /* 0x0000000000608947 */ /* 0x000fea0003800000 */
[----:B------:R-:W-:Y:S01]  /*2b30*/  UMOV UR5, 0x10 ;  /* 0x0000001000057882 */ /* 0x000fe20000000000 */
[----:B------:R-:W-:Y:S01]  /*2b40*/  HFMA2 R0, -RZ, RZ, 0, 5.9604644775390625e-08 ;  /* 0x00000001ff007431 */ /* 0x000fe200000001ff */
[----:B------:R-:W-:-:S03]  /*2b50*/  MOV R2, 0xffff ;  /* 0x0000ffff00027802 */ /* 0x000fc60000000f00 */
[----:B------:R-:W-:Y:S04]  /*2b60*/  DEPBAR.LE SB1, 0x36 ;  /* 0x00009d800000791a */ /* 0x000fe80000000000 */
[----:B------:R-:W1:Y:S02]  /*2b70*/  UTCATOMSWS.FIND_AND_SET.ALIGN UP0, UR5, UR5 ;  /* 0x00000005000575e3 */ /* 0x000e640008000800 */
[----:B-1----:R-:W-:Y:S01]  /*2b80*/  MOV R3, UR5 ;  /* 0x0000000500037c02 */ /* 0x002fe20008000f00 */
[----:B------:R-:W-:Y:S06]  /*2b90*/  BRA.U UP0, `(.L_x_51) ;  /* 0x0000000100187547 */ /* 0x000fec000b800000 */
.L_x_52:
[----:B------:R-:W-:Y:S05]  /*2ba0*/  NANOSLEEP 0x64 ;  /* 0x000000640000795d */ /* 0x000fea0003800000 */
[----:B------:R-:W-:-:S05]  /*2bb0*/  UMOV UR5, 0x10 ;  /* 0x0000001000057882 */ /* 0x000fca0000000000 */
[----:B------:R-:W-:Y:S04]  /*2bc0*/  DEPBAR.LE SB1, 0x36 ;  /* 0x00009d800000791a */ /* 0x000fe80000000000 */
[----:B------:R-:W1:Y:S02]  /*2bd0*/  UTCATOMSWS.FIND_AND_SET.ALIGN UP0, UR5, UR5 ;  /* 0x00000005000575e3 */ /* 0x000e640008000800 */
[----:B-1----:R-:W-:Y:S01]  /*2be0*/  MOV R3, UR5 ;  /* 0x0000000500037c02 */ /* 0x002fe20008000f00 */
[----:B------:R-:W-:Y:S05]  /*2bf0*/  BRA.U !UP0, `(.L_x_52) ;  /* 0xfffffffd08e87547 */ /* 0x000fea000b83ffff */
.L_x_51:
[-C--:B------:R-:W-:Y:S02]  /*2c00*/  SHF.L.U32 R2, R2, R3.reuse, RZ ;  /* 0x0000000302027219 */ /* 0x080fe400000006ff */
[----:B------:R-:W-:Y:S01]  /*2c10*/  SHF.L.U32 R0, R0, R3, RZ ;  /* 0x0000000300007219 */ /* 0x000fe200000006ff */
[----:B------:R-:W-:Y:S02]  /*2c20*/  IMAD.SHL.U32 R3, R3, 0x20, RZ ;  /* 0x0000002003037824 */ /* 0x000fe400078e00ff */
[----:B------:R1:W-:Y:S04]  /*2c30*/  ATOMS.OR RZ, [UR4+0x14], R2 ;  /* 0x00001402ffff798c */ /* 0x0003e8000b000004 */
[----:B------:R1:W-:Y:S04]  /*2c40*/  ATOMS.OR RZ, [UR4+0x18], R0 ;  /* 0x00001800ffff798c */ /* 0x0003e8000b000004 */
[----:B------:R1:W-:Y:S01]  /*2c50*/  STS [UR37+0x140], R3 ;  /* 0x00014003ff007988 */ /* 0x0003e20008000825 */
[----:B------:R-:W-:Y:S05]  /*2c60*/  BRA `(.L_x_50) ;  /* 0x0000000000107947 */ /* 0x000fea0003800000 */
.L_x_49:
[----:B------:R-:W-:Y:S02]  /*2c70*/  MOV R0, 0xffffffff ;  /* 0xffffffff00007802 */ /* 0x000fe40000000f00 */
[----:B------:R-:W-:-:S03]  /*2c80*/  MOV R2, 0x2cb0 ;  /* 0x00002cb000027802 */ /* 0x000fc60000000f00 */
[----:B------:R1:W-:Y:S04]  /*2c90*/  STS [UR37+0x140], R0 ;  /* 0x00014000ff007988 */ /* 0x0003e80008000825 */
[----:B-1-3-5:R-:W-:Y:S05]  /*2ca0*/  CALL.REL.NOINC `($__internal_1_$__cuda_sm10x_tcgen05_guardrail_trap_phase_invalid_during_alloc) ;  /* 0x0000006c008c7944 */ /* 0x02afea0003c00000 */
.L_x_50:
[----:B------:R-:W-:Y:S05]  /*2cb0*/  WARPSYNC.ALL ;  /* 0x0000000000007948 */ /* 0x000fea0003800000 */
[----:B------:R-:W2:Y:S01]  /*2cc0*/  S2UR UR6, SR_CgaCtaId ;  /* 0x00000000000679c3 */ /* 0x000ea20000008800 */
[----:B------:R-:W-:Y:S01]  /*2cd0*/  UMOV UR4, 0x400 ;  /* 0x0000040000047882 */ /* 0x000fe20000000000 */
[----:B------:R-:W-:-:S06]  /*2ce0*/  NOP ;  /* 0x0000000000007918 */ /* 0x000fcc0000000000 */
[----:B------:R-:W-:Y:S06]  /*2cf0*/  BAR.ARV 0x6, 0xa0 ;  /* 0x0182800000007b1d */ /* 0x000fec0000002000 */
[----:B------:R-:W4:Y:S01]  /*2d00*/  LDCU UR7, c[0x0][0x38c] ;  /* 0x00007180ff0777ac */ /* 0x000f220008000800 */
[----:B------:R-:W-:Y:S01]  /*2d10*/  IMAD.MOV.U32 R11, RZ, RZ, 0x1 ;  /* 0x00000001ff0b7424 */ /* 0x000fe200078e00ff */
[----:B------:R-:W-:Y:S01]  /*2d20*/  CS2R R8, SRZ ;  /* 0x0000000000087805 */ /* 0x000fe2000001ff00 */
[----:B------:R-:W-:Y:S01]  /*2d30*/  IMAD.MOV.U32 R10, RZ, RZ, RZ ;  /* 0x000000ffff0a7224 */ /* 0x000fe200078e00ff */
[----:B------:R-:W-:Y:S01]  /*2d40*/  UMOV UR18, URZ ;  /* 0x000000ff00127c82 */ /* 0x000fe20008000000 */
[----:B------:R-:W-:Y:S01]  /*2d50*/  UMOV UR17, URZ ;  /* 0x000000ff00117c82 */ /* 0x000fe20008000000 */
[----:B------:R-:W-:Y:S01]  /*2d60*/  UMOV UR22, 0x0 ;  /* 0x0000000000167882 */ /* 0x000fe20000000000 */
[----:B------:R-:W-:Y:S01]  /*2d70*/  UMOV UR23, 0x4400010 ;  /* 0x0440001000177882 */ /* 0x000fe20000000000 */
[----:B------:R-:W-:Y:S01]  /*2d80*/  UMOV UR20, 0x0 ;  /* 0x0000000000147882 */ /* 0x000fe20000000000 */
[----:B------:R-:W-:Y:S01]  /*2d90*/  UMOV UR21, 0x4400010 ;  /* 0x0440001000157882 */ /* 0x000fe20000000000 */
[----:B--2---:R-:W-:Y:S01]  /*2da0*/  ULEA UR6, UR6, UR4, 0x18 ;  /* 0x0000000406067291 */ /* 0x004fe2000f8ec0ff */
[----:B------:R-:W2:Y:S03]  /*2db0*/  LDCU UR4, c[0x0][0x38c] ;  /* 0x00007180ff0477ac */ /* 0x000ea60008000800 */
[----:B------:R-:W-:-:S02]  /*2dc0*/  UIADD3 UR11, UPT, UPT, UR6, 0x6400, URZ ;  /* 0x00006400060b7890 */ /* 0x000fc4000fffe0ff */
[----:B----4-:R-:W-:-:S03]  /*2dd0*/  UIADD3 UR7, UPT, UPT, UR7, 0x3f, URZ ;  /* 0x0000003f07077890 */ /* 0x010fc6000fffe0ff */
[----:B-1----:R-:W1:Y:S01]  /*2de0*/  LDS R0, [UR6+0x140] ;  /* 0x00014006ff007984 */ /* 0x002e620008000800 */
[----:B------:R-:W-:Y:S02]  /*2df0*/  UIADD3 UR12, UPT, UPT, UR6, 0xa400, URZ ;  /* 0x0000a400060c7890 */ /* 0x000fe4000fffe0ff */
[----:B------:R-:W-:Y:S02]  /*2e00*/  USHF.R.S32.HI UR5, URZ, 0x1f, UR7 ;  /* 0x0000001fff057899 */ /* 0x000fe40008011407 */
[----:B------:R-:W-:Y:S02]  /*2e10*/  USHF.R.U32.HI UR11, URZ, 0x4, UR11 ;  /* 0x00000004ff0b7899 */ /* 0x000fe4000801160b */
[----:B------:R-:W-:Y:S02]  /*2e20*/  ULEA.HI UR5, UR5, UR7, URZ, 0x6 ;  /* 0x0000000705057291 */ /* 0x000fe4000f8f30ff */
[----:B------:R-:W-:Y:S02]  /*2e30*/  USHF.R.U32.HI UR12, URZ, 0x4, UR12 ;  /* 0x00000004ff0c7899 */ /* 0x000fe4000801160c */
[----:B------:R-:W-:-:S02]  /*2e40*/  USHF.R.S32.HI UR5, URZ, 0x6, UR5 ;  /* 0x00000006ff057899 */ /* 0x000fc40008011405 */
[----:B------:R-:W-:Y:S02]  /*2e50*/  ULOP3.LUT UR11, UR11, 0x3fff, URZ, 0xc0, !UPT ;  /* 0x00003fff0b0b7892 */ /* 0x000fe4000f8ec0ff */
[----:B------:R-:W-:Y:S02]  /*2e60*/  UISETP.LT.AND UP0, UPT, UR5, 0x1, UPT ;  /* 0x000000010500788c */ /* 0x000fe4000bf01270 */
[----:B------:R-:W-:Y:S02]  /*2e70*/  ULOP3.LUT UR12, UR12, 0x3fff, URZ, 0xc0, !UPT ;  /* 0x00003fff0c0c7892 */ /* 0x000fe4000f8ec0ff */
[----:B------:R-:W-:Y:S02]  /*2e80*/  USEL UR10, UR5, 0x1, !UP0 ;  /* 0x00000001050a7887 */ /* 0x000fe4000c000000 */
[----:B------:R-:W-:Y:S02]  /*2e90*/  ULOP3.LUT UR11, UR11, 0x10000, URZ, 0xfc, !UPT ;  /* 0x000100000b0b7892 */ /* 0x000fe4000f8efcff */
[----:B------:R-:W-:-:S02]  /*2ea0*/  ULOP3.LUT UR12, UR12, 0x10000, URZ, 0xfc, !UPT ;  /* 0x000100000c0c7892 */ /* 0x000fc4000f8efcff */
[----:B------:R-:W-:Y:S02]  /*2eb0*/  UIADD3 UR10, UPT, UPT, -UR10, URZ, URZ ;  /* 0x000000ff0a0a7290 */ /* 0x000fe4000fffe1ff */
[----:B--2---:R-:W-:Y:S01]  /*2ec0*/  UISETP.GE.AND UP3, UPT, UR4, 0x1, UPT ;  /* 0x000000010400788c */ /* 0x004fe2000bf66270 */
[----:B-1----:R-:W-:-:S15]  /*2ed0*/  R2UR UR19, R0 ;  /* 0x00000000001372ca */ /* 0x002fde00000e0000 */
.L_x_59:
[----:B------:R-:W-:Y:S02]  /*2ee0*/  LEA R0, R10, UR6, 0x3 ;  /* 0x000000060a007c11 */ /* 0x000fe4000f8e18ff */
[----:B------:R-:W-:Y:S02]  /*2ef0*/  SHF.L.U32 R2, R9, 0x1f, RZ ;  /* 0x0000001f09027819 */ /* 0x000fe400000006ff */
[----:B------:R-:W-:Y:S01]  /*2f00*/  PLOP3.LUT P0, PT, PT, PT, UP3, 0x80, 0x8 ;  /* 0x000000000008781c */ /* 0x000fe20003f0f038 */
[----:B------:R-:W-:Y:S01]  /*2f10*/  VIADD R3, R0, 0xa0 ;  /* 0x000000a000037836 */ /* 0x000fe20000000000 */
[----:B-1----:R-:W1:Y:S02]  /*2f20*/  SYNCS.PHASECHK.TRANS64.TRYWAIT P1, [R0+URZ+0x90], R2 ;  /* 0x00009002000075a7 */ /* 0x002e6400080211ff */
[----:B-1--4-:R-:W-:Y:S09]  /*2f30*/  @!P1 BRA `(.L_x_53) ;  /* 0x0000006000ec9947 */ /* 0x012ff20003800000 */
.L_x_140:
[----:B------:R-:W-:Y:S01]  /*2f40*/  LEA R4, R10, UR6, 0x4 ;  /* 0x000000060a047c11 */ /* 0x000fe2000f8e20ff */
[----:B------:R-:W-:Y:S01]  /*2f50*/  @UP3 ULEA UR4, UR17, UR6, 0x3 ;  /* 0x0000000611043291 */ /* 0x000fe2000f8e18ff */
[----:B------:R-:W-:Y:S01]  /*2f60*/  PLOP3.LUT P2, PT, PT, PT, PT, 0x80, 0x8 ;  /* 0x000000000008781c */ /* 0x000fe20003f4f070 */
[----:B------:R-:W-:Y:S01]  /*2f70*/  ULEA UR8, UR18, UR6, 0x3 ;  /* 0x0000000612087291 */ /* 0x000fe2000f8e18ff */
[----:B------:R-:W-:Y:S02]  /*2f80*/  PRMT R3, RZ, 0x654, R3 ;  /* 0x00000654ff037816 */ /* 0x000fe40000000003 */
[----:B------:R-:W2:Y:S01]  /*2f90*/  LDS.128 R4, [R4+0x120] ;  /* 0x0001200004047984 */ /* 0x000ea20000000c00 */
[----:B-1----:R-:W-:Y:S02]  /*2fa0*/  @P0 SHF.L.U32 R2, R8, 0x1f, RZ ;  /* 0x0000001f08020819 */ /* 0x002fe400000006ff */
[----:B------:R-:W-:Y:S01]  /*2fb0*/  SHF.L.U32 R0, R11, 0x1f, RZ ;  /* 0x0000001f0b007819 */ /* 0x000fe200000006ff */
[----:B------:R-:W-:Y:S01]  /*2fc0*/  @!PT LDS RZ, [RZ] ;  /* 0x00000000fffff984 */ /* 0x000fe20000000800 */
[----:B------:R-:W-:Y:S01]  /*2fd0*/  @!PT LDS RZ, [RZ] ;  /* 0x00000000fffff984 */ /* 0x000fe20000000800 */
[----:B------:R-:W-:Y:S01]  /*2fe0*/  @!PT LDS RZ, [RZ] ;  /* 0x00000000fffff984 */ /* 0x000fe20000000800 */
[----:B------:R-:W-:Y:S01]  /*2ff0*/  @!PT LDS RZ, [RZ] ;  /* 0x00000000fffff984 */ /* 0x000fe20000000800 */
[----:B------:R1:W-:Y:S06]  /*3000*/  MEMBAR.ALL.CTA ;  /* 0x0000000000007992 */ /* 0x0003ec0000008000 */
[----:B-1----:R-:W1:Y:S02]  /*3010*/  FENCE.VIEW.ASYNC.S ;  /* 0x00000000000073c6 */ /* 0x002e640000000000 */
[----:B-1----:R1:W-:Y:S01]  /*3020*/  SYNCS.ARRIVE.TRANS64.RED.A1T0 RZ, [R3+URZ], RZ ;  /* 0x000000ff03ff79a7 */ /* 0x0023e200081004ff */
[----:B------:R1:W4:Y:S01]  /*3030*/  @P0 SYNCS.PHASECHK.TRANS64.TRYWAIT P2, [UR4], R2 ;  /* 0x00000002ff0005a7 */ /* 0x0003220008041104 */
[----:B------:R-:W-:Y:S01]  /*3040*/  ULEA.HI UR4, UR18, UR18, URZ, 0x1 ;  /* 0x0000001212047291 */ /* 0x000fe2000f8f08ff */
[----:B--2---:R-:W-:-:S03]  /*3050*/  LOP3.LUT P1, RZ, R6, 0x1, RZ, 0xc0, !PT ;  /* 0x0000000106ff7812 */ /* 0x004fc6000782c0ff */
[----:B------:R-:W-:Y:S02]  /*3060*/  USHF.L.U32 UR9, UR4, 0x7, URZ ;  /* 0x0000000704097899 */ /* 0x000fe400080006ff */
[----:B------:R-:W-:Y:S02]  /*3070*/  ULOP3.LUT UR4, UR4, 0xffe, URZ, 0xc0, !UPT ;  /* 0x00000ffe04047892 */ /* 0x000fe4000f8ec0ff */
[----:B------:R-:W-:Y:S02]  /*3080*/  ULOP3.LUT UR9, UR9, 0xffffff00, URZ, 0xc0, !UPT ;  /* 0xffffff0009097892 */ /* 0x000fe4000f8ec0ff */
[----:B------:R-:W-:Y:S02]  /*3090*/  UIADD3 UR4, UPT, UPT, -UR4, UR18, URZ ;  /* 0x0000001204047290 */ /* 0x000fe4000fffe1ff */
[----:B------:R-:W-:Y:S01]  /*30a0*/  UIADD3 UR9, UPT, UPT, UR19, UR9, URZ ;  /* 0x0000000913097290 */ /* 0x000fe2000fffe0ff */
[----:B------:R-:W2:Y:S03]  /*30b0*/  SYNCS.PHASECHK.TRANS64.TRYWAIT P0, [UR8+0xd0], R0 ;  /* 0x0000d000ff0075a7 */ /* 0x000ea60008001108 */
[----:B------:R-:W-:Y:S01]  /*30c0*/  ULEA UR9, UR4, UR9, 0x14 ;  /* 0x0000000904097291 */ /* 0x000fe2000f8ea0ff */
[----:B-12-4-:R-:W-:Y:S11]  /*30d0*/  @!P0 BRA `(.L_x_54) ;  /* 0x0000006000988947 */ /* 0x016ff60003800000 */
.L_x_142:
[----:B------:R-:W-:Y:S01]  /*30e0*/  IADD3 R10, PT, PT, R10, 0x1, RZ ;  /* 0x000000010a0a7810 */ /* 0x000fe20007ffe0ff */
[----:B------:R-:W-:Y:S06]  /*30f0*/  BRA.U !UP3, `(.L_x_55) ;  /* 0x000000010b987547 */ /* 0x000fec000b800000 */
[----:B------:R-:W-:Y:S01]  /*3100*/  UPLOP3.LUT UP4, UPT, UPT, UPT, UPT, 0x40, 0x4 ;  /* 0x000000000004789c */ /* 0x000fe20003f8e870 */
[----:B------:R-:W-:Y:S01]  /*3110*/  UMOV UR16, UR10 ;  /* 0x0000000a00107c82 */ /* 0x000fe20008000000 */
[----:B------:R-:W-:Y:S01]  /*3120*/  UMOV UR15, UR5 ;  /* 0x00000005000f7c82 */ /* 0x000fe20008000000 */
[----:B------:R-:W-:-:S08]  /*3130*/  UMOV UR14, UR17 ;  /* 0x00000011000e7c82 */ /* 0x000fd00008000000 */
.L_x_58:
[----:B------:R-:W-:Y:S02]  /*3140*/  UIADD3 UR16, UPT, UPT, UR16, 0x1, URZ ;  /* 0x0000000110107890 */ /* 0x000fe4000fffe0ff */
[----:B--2---:R-:W-:Y:S02]  /*3150*/  ULEA UR7, UR14, UR6, 0x3 ;  /* 0x000000060e077291 */ /* 0x004fe4000f8e18ff */
[----:B------:R-:W-:Y:S01]  /*3160*/  UISETP.NE.AND UP0, UPT, UR16, URZ, UPT ;  /* 0x000000ff1000728c */ /* 0x000fe2000bf05270 */
[----:B----4-:R-:W-:Y:S10]  /*3170*/  @P2 BRA `(.L_x_56) ;  /* 0x00000000000c2947 */ /* 0x010ff40003800000 */
[----:B-1----:R-:W-:Y:S04]  /*3180*/  SHF.L.U32 R2, R8, 0x1f, RZ ;  /* 0x0000001f08027819 */ /* 0x002fe800000006ff */
[----:B------:R-:W1:Y:S02]  /*3190*/  SYNCS.PHASECHK.TRANS64.TRYWAIT P0, [UR7], R2 ;  /* 0x00000002ff0075a7 */ /* 0x000e640008001107 */
[----:B-1----:R-:W-:Y:S05]  /*31a0*/  @!P0 BRA `(.L_x_57) ;  /* 0x00000060007c8947 */ /* 0x002fea0003800000 */
.L_x_56:
[----:B------:R-:W-:Y:S01]  /*31b0*/  UISETP.NE.AND UP1, UPT, UR15, 0x1, UPT ;  /* 0x000000010f00788c */ /* 0x000fe2000bf25270 */
[----:B------:R-:W-:Y:S01]  /*31c0*/  PLOP3.LUT P2, PT, PT, PT, PT, 0x80, 0x8 ;  /* 0x000000000008781c */ /* 0x000fe20003f4f070 */
[----:B------:R-:W-:Y:S02]  /*31d0*/  UIADD3 UR17, UPT, UPT, UR14, 0x1, URZ ;  /* 0x000000010e117890 */ /* 0x000fe4000fffe0ff */
[----:B------:R-:W-:Y:S02]  /*31e0*/  ULEA UR24, UR14, UR12, 0xa ;  /* 0x0000000c0e187291 */ /* 0x000fe4000f8e50ff */
[----:B------:R-:W-:Y:S01]  /*31f0*/  UISETP.NE.AND UP2, UPT, UR17, 0x4, UPT ;  /* 0x000000041100788c */ /* 0x000fe2000bf45270 */
[----:B------:R-:W-:Y:S01]  /*3200*/  PLOP3.LUT P0, PT, PT, PT, UP1, 0x80, 0x8 ;  /* 0x000000000008781c */ /* 0x000fe20003f0f018 */
[----:B------:R-:W-:Y:S02]  /*3210*/  ULEA UR26, UR14, UR11, 0x8 ;  /* 0x0000000b0e1a7291 */ /* 0x000fe4000f8e40ff */
[----:B------:R-:W-:Y:S02]  /*3220*/  USEL UR13, URZ, 0x1, UP2 ;  /* 0x00000001ff0d7887 */ /* 0x000fe40009000000 */
[----:B------:R-:W-:Y:S02]  /*3230*/  USEL UR17, UR17, URZ, UP2 ;  /* 0x000000ff11117287 */ /* 0x000fe40009000000 */
[----:B------:R-:W-:Y:S02]  /*3240*/  UIADD3 UR30, UPT, UPT, UR24, 0x2, URZ ;  /* 0x00000002181e7890 */ /* 0x000fe4000fffe0ff */
[----:B------:R-:W-:Y:S01]  /*3250*/  @UP1 ULEA UR4, UR17, UR6, 0x3 ;  /* 0x0000000611041291 */ /* 0x000fe2000f8e18ff */
[----:B------:R-:W-:Y:S01]  /*3260*/  LOP3.LUT R8, R8, UR13, RZ, 0x3c, !PT ;  /* 0x0000000d08087c12 */ /* 0x000fe2000f8e3cff */
[----:B------:R-:W-:Y:S02]  /*3270*/  UIADD3 UR28, UPT, UPT, UR26, 0x2, URZ ;  /* 0x000000021a1c7890 */ /* 0x000fe4000fffe0ff */
[----:B------:R-:W-:Y:S01]  /*3280*/  UIADD3 UR7, UPT, UPT, UR7, 0x20, URZ ;  /* 0x0000002007077890 */ /* 0x000fe2000fffe0ff */
[----:B-1----:R-:W-:Y:S01]  /*3290*/  @P0 SHF.L.U32 R0, R8, 0x1f, RZ ;  /* 0x0000001f08000819 */ /* 0x002fe200000006ff */
[----:B------:R-:W-:Y:S01]  /*32a0*/  UMOV UR25, 0x80004020 ;  /* 0x8000402000197882 */ /* 0x000fe20000000000 */
[----:B------:R-:W-:Y:S01]  /*32b0*/  UMOV UR27, 0x80004020 ;  /* 0x80004020001b7882 */ /* 0x000fe20000000000 */
[----:B------:R-:W-:Y:S01]  /*32c0*/  UMOV UR31, 0x80004020 ;  /* 0x80004020001f7882 */ /* 0x000fe20000000000 */
[----:B------:R2:W4:Y:S01]  /*32d0*/  @P0 SYNCS.PHASECHK.TRANS64.TRYWAIT P2, [UR4], R0 ;  /* 0x00000000ff0005a7 */ /* 0x0005220008041104 */
[----:B------:R-:W-:Y:S01]  /*32e0*/  UIADD3 UR15, UPT, UPT, UR15, -0x1, URZ ;  /* 0xffffffff0f0f7890 */ /* 0x000fe2000fffe0ff */
[----:B------:R2:W-:Y:S01]  /*32f0*/  UTCQMMA gdesc[UR26], gdesc[UR24], tmem[UR9], tmem[UR22], idesc[UR23], UP4 ;  /* 0x00ff16181a0075ea */ /* 0x0005e2000a000309 */
[----:B------:R-:W-:Y:S01]  /*3300*/  UPLOP3.LUT UP4, UPT, UPT, UPT, UPT, 0x80, 0x8 ;  /* 0x000000000008789c */ /* 0x000fe20003f8f070 */
[----:B------:R-:W-:Y:S01]  /*3310*/  UMOV UR29, 0x80004020 ;  /* 0x80004020001d7882 */ /* 0x000fe20000000000 */
[----:B------:R-:W-:Y:S01]  /*3320*/  UMOV UR14, UR17 ;  /* 0x00000011000e7c82 */ /* 0x000fe20008000000 */
[----:B------:R2:W-:Y:S01]  /*3330*/  UTCQMMA gdesc[UR28], gdesc[UR30], tmem[UR9], tmem[UR20], idesc[UR21], UPT ;  /* 0x00ff141e1c0075ea */ /* 0x0005e2000b800309 */
[----:B------:R2:W-:Y:S01]  /*3340*/  UTCBAR [UR7], URZ ;  /* 0x000000ff070073e9 */ /* 0x0005e200080000ff */
[----:B------:R-:W-:Y:S06]  /*3350*/  BRA.U UP0, `(.L_x_58) ;  /* 0xfffffffd00787547 */ /* 0x000fec000b83ffff */
.L_x_55:
[----:B------:R-:W-:Y:S01]  /*3360*/  UIADD3 UR18, UPT, UPT, UR18, 0x1, URZ ;  /* 0x0000000112127890 */ /* 0x000fe2000fffe0ff */
[C---:B------:R-:W-:Y:S01]  /*3370*/  ISETP.NE.AND P0, PT, R10.reuse, 0x2, PT ;  /* 0x000000020a00780c */ /* 0x040fe20003f05270 */
[----:B------:R-:W-:Y:S02]  /*3380*/  UIADD3 UR8, UPT, UPT, UR8, 0xb0, URZ ;  /* 0x000000b008087890 */ /* 0x000fe4000fffe0ff */
[----:B------:R-:W-:Y:S01]  /*3390*/  UISETP.NE.AND UP0, UPT, UR18, 0x4, UPT ;  /* 0x000000041200788c */ /* 0x000fe2000bf05270 */
[----:B-12---:R-:W-:Y:S02]  /*33a0*/  SEL R0, RZ, 0x1, P0 ;  /* 0x00000001ff007807 */ /* 0x006fe40000000000 */
[----:B------:R-:W-:Y:S01]  /*33b0*/  SEL R10, R10, RZ, P0 ;  /* 0x000000ff0a0a7207 */ /* 0x000fe20000000000 */
[----:B------:R-:W-:Y:S01]  /*33c0*/  USEL UR4, URZ, 0x1, UP0 ;  /* 0x00000001ff047887 */ /* 0x000fe20008000000 */
[----:B------:R-:W-:Y:S01]  /*33d0*/  LOP3.LUT R9, R9, R0, RZ, 0x3c, !PT ;  /* 0x0000000009097212 */ /* 0x000fe200078e3cff */
[----:B------:R-:W-:Y:S01]  /*33e0*/  USEL UR18, UR18, URZ, UP0 ;  /* 0x000000ff12127287 */ /* 0x000fe20008000000 */
[----:B------:R1:W-:Y:S03]  /*33f0*/  UTCBAR [UR8], URZ ;  /* 0x000000ff080073e9 */ /* 0x0003e600080000ff */
[----:B------:R-:W-:Y:S01]  /*3400*/  LOP3.LUT R11, R11, UR4, RZ, 0x3c, !PT ;  /* 0x000000040b0b7c12 */ /* 0x000fe2000f8e3cff */
[----:B------:R-:W-:Y:S07]  /*3410*/  @P1 BRA `(.L_x_59) ;  /* 0xfffffff800b01947 */ /* 0x000fee000383ffff */
[----:B------:R-:W2:Y:S01]  /*3420*/  S2UR UR4, SR_CgaCtaId ;  /* 0x00000000000479c3 */ /* 0x000ea20000008800 */
[----:B------:R-:W-:Y:S01]  /*3430*/  ELECT P0, URZ, PT ;  /* 0x0000000000ff782f */ /* 0x000fe20003800000 */
[----:B------:R-:W-:Y:S01]  /*3440*/  IMAD.MOV.U32 R0, RZ, RZ, 0x1 ;  /* 0x00000001ff007424 */ /* 0x000fe200078e00ff */
[----:B------:R-:W-:Y:S01]  /*3450*/  UIADD3 UR6, UPT, UPT, UR6, 0xd0, URZ ;  /* 0x000000d006067890 */ /* 0x000fe2000fffe0ff */
[----:B------:R-:W-:Y:S01]  /*3460*/  SHF.L.U32 R2, R11, 0x1f, RZ ;  /* 0x0000001f0b027819 */ /* 0x000fe200000006ff */
[----:B------:R-:W-:-:S03]  /*3470*/  UMOV UR5, 0x40 ;  /* 0x0000004000057882 */ /* 0x000fc60000000000 */
[----:B------:R-:W-:Y:S01]  /*3480*/  UVIRTCOUNT.DEALLOC.SMPOOL 0x80 ;  /* 0x000000800000784c */ /* 0x000fe20000000000 */
[----:B--2---:R-:W-:Y:S02]  /*3490*/  ULEA UR4, UR4, UR5, 0x18 ;  /* 0x0000000504047291 */ /* 0x004fe4000f8ec0ff */
[----:B------:R-:W-:-:S07]  /*34a0*/  ULEA UR5, UR18, UR6, 0x3 ;  /* 0x0000000612057291 */ /* 0x000fce000f8e18ff */
[----:B------:R2:W-:Y:S02]  /*34b0*/  @P0 STS.U8 [UR4+0x1c], R0 ;  /* 0x00001c00ff000988 */ /* 0x0005e40008000004 */
[----:B------:R-:W3:Y:S02]  /*34c0*/  SYNCS.PHASECHK.TRANS64.TRYWAIT P0, [UR5], R2 ;  /* 0x00000002ff0075a7 */ /* 0x000ee40008001105 */
[----:B--23--:R-:W-:Y:S05]  /*34d0*/  @!P0 BRA `(.L_x_60) ;  /* 0x0000005c00c88947 */ /* 0x00cfea0003800000 */
.L_x_145:
[----:B------:R-:W-:-:S04]  /*34e0*/  UIADD3 UR7, UPT, UPT, UR18, 0x1, URZ ;  /* 0x0000000112077890 */ /* 0x000fc8000fffe0ff */
[----:B------:R-:W-:-:S04]  /*34f0*/  UISETP.NE.AND UP0, UPT, UR7, 0x4, UPT ;  /* 0x000000040700788c */ /* 0x000fc8000bf05270 */
[----:B-1----:R-:W-:Y:S02]  /*3500*/  USEL UR8, URZ, 0x1, UP0 ;  /* 0x00000001ff087887 */ /* 0x002fe40008000000 */
[----:B------:R-:W-:-:S04]  /*3510*/  USEL UR7, UR7, URZ, UP0 ;  /* 0x000000ff07077287 */ /* 0x000fc80008000000 */
[----:B------:R-:W-:Y:S01]  /*3520*/  ULEA UR5, UR7, UR6, 0x3 ;  /* 0x0000000607057291 */ /* 0x000fe2000f8e18ff */
[----:B--2---:R-:W-:-:S04]  /*3530*/  LOP3.LUT R2, R11, UR8, RZ, 0x3c, !PT ;  /* 0x000000080b027c12 */ /* 0x004fc8000f8e3cff */
[----:B------:R-:W-:-:S04]  /*3540*/  SHF.L.U32 R3, R2, 0x1f, RZ ;  /* 0x0000001f02037819 */ /* 0x000fc800000006ff */
[----:B------:R-:W1:Y:S02]  /*3550*/  SYNCS.PHASECHK.TRANS64.TRYWAIT P0, [UR5], R3 ;  /* 0x00000003ff0075a7 */ /* 0x000e640008001105 */
[----:B-1----:R-:W-:Y:S05]  /*3560*/  @!P0 BRA `(.L_x_61) ;  /* 0x0000005c00bc8947 */ /* 0x002fea0003800000 */
.L_x_147:
        /* <DEDUP_REMOVED lines=9> */
.L_x_149:
[----:B------:R-:W-:-:S04]  /*3600*/  UIADD3 UR7, UPT, UPT, UR7, 0x1, URZ ;  /* 0x0000000107077890 */ /* 0x000fc8000fffe0ff */
[----:B------:R-:W-:-:S04]  /*3610*/  UISETP.NE.AND UP0, UPT, UR7, 0x4, UPT ;  /* 0x000000040700788c */ /* 0x000fc8000bf05270 */
[----:B------:R-:W-:Y:S02]  /*3620*/  USEL UR5, URZ, 0x1, UP0 ;  /* 0x00000001ff057887 */ /* 0x000fe40008000000 */
[----:B------:R-:W-:-:S04]  /*3630*/  USEL UR7, UR7, URZ, UP0 ;  /* 0x000000ff07077287 */ /* 0x000fc80008000000 */
[----:B------:R-:W-:Y:S01]  /*3640*/  ULEA UR7, UR7, UR6, 0x3 ;  /* 0x0000000607077291 */ /* 0x000fe2000f8e18ff */
[----:B------:R-:W-:-:S04]  /*3650*/  LOP3.LUT R2, R2, UR5, RZ, 0x3c, !PT ;  /* 0x0000000502027c12 */ /* 0x000fc8000f8e3cff */
[----:B------:R-:W-:-:S04]  /*3660*/  SHF.L.U32 R2, R2, 0x1f, RZ ;  /* 0x0000001f02027819 */ /* 0x000fc800000006ff */
[----:B------:R-:W2:Y:S02]  /*3670*/  SYNCS.PHASECHK.TRANS64.TRYWAIT P0, [UR7], R2 ;  /* 0x00000002ff0075a7 */ /* 0x000ea40008001107 */
[----:B--2---:R-:W-:Y:S05]  /*3680*/  @!P0 BRA `(.L_x_63) ;  /* 0x0000005c00a48947 */ /* 0x004fea0003800000 */
.L_x_151:
[----:B------:R-:W-:Y:S01]  /*3690*/  NOP ;  /* 0x0000000000007918 */ /* 0x000fe20000000000 */
[----:B-1----:R-:W1:Y:S01]  /*36a0*/  LDS R0, [UR4+0x14] ;  /* 0x00001404ff007984 */ /* 0x002e620008000800 */
[----:B------:R-:W-:Y:S01]  /*36b0*/  ULOP3.LUT UR6, UR19, 0xffff, URZ, 0xc0, !UPT ;  /* 0x0000ffff13067892 */ /* 0x000fe2000f8ec0ff */
[----:B------:R-:W-:Y:S01]  /*36c0*/  UMOV UR8, 0xffff ;  /* 0x0000ffff00087882 */ /* 0x000fe20000000000 */
[----:B------:R-:W-:Y:S02]  /*36d0*/  UMOV UR5, 0x1 ;  /* 0x0000000100057882 */ /* 0x000fe40000000000 */
[----:B------:R-:W-:-:S04]  /*36e0*/  USHF.R.U32.HI UR6, URZ, 0x5, UR6 ;  /* 0x00000005ff067899 */ /* 0x000fc80008011606 */
[----:B------:R-:W-:Y:S02]  /*36f0*/  USHF.L.U32 UR8, UR8, UR6, URZ ;  /* 0x0000000608087299 */ /* 0x000fe400080006ff */
[----:B------:R-:W-:-:S04]  /*3700*/  USHF.L.U32 UR5, UR5, UR6, URZ ;  /* 0x0000000605057299 */ /* 0x000fc800080006ff */
[----:B-1----:R-:W-:-:S04]  /*3710*/  LOP3.LUT R0, R0, UR8, RZ, 0xc0, !PT ;  /* 0x0000000800007c12 */ /* 0x002fc8000f8ec0ff */
[----:B------:R-:W-:-:S13]  /*3720*/  ISETP.NE.AND P0, PT, R0, UR8, PT ;  /* 0x0000000800007c0c */ /* 0x000fda000bf05270 */
[----:B------:R-:W-:Y:S05]  /*3730*/  @P0 BRA `(.L_x_64) ;  /* 0x0000000000580947 */ /* 0x000fea0003800000 */
[----:B------:R-:W1:Y:S02]  /*3740*/  LDS R0, [UR4+0x18] ;  /* 0x00001804ff007984 */ /* 0x000e640008000800 */
[----:B-1----:R-:W-:-:S04]  /*3750*/  LOP3.LUT R0, R0, UR5, RZ, 0xc0, !PT ;  /* 0x0000000500007c12 */ /* 0x002fc8000f8ec0ff */
[----:B------:R-:W-:-:S13]  /*3760*/  ISETP.NE.AND P0, PT, R0, UR5, PT ;  /* 0x0000000500007c0c */ /* 0x000fda000bf05270 */
[----:B------:R-:W-:Y:S05]  /*3770*/  @P0 BRA `(.L_x_65) ;  /* 0x00000000003c0947 */ /* 0x000fea0003800000 */
[----:B------:R-:W1:Y:S01]  /*3780*/  S2R R2, SR_LANEID ;  /* 0x0000000000027919 */ /* 0x000e620000000000 */
[----:B------:R-:W-:Y:S01]  /*3790*/  ULOP3.LUT UR8, URZ, UR8, URZ, 0x33, !UPT ;  /* 0x00000008ff087292 */ /* 0x000fe2000f8e33ff */
[----:B------:R-:W-:Y:S02]  /*37a0*/  VOTEU.ANY UR7, UPT, PT ;  /* 0x0000000000077886 */ /* 0x000fe400038e0100 */
[----:B------:R-:W-:-:S03]  /*37b0*/  UFLO.U32 UR7, UR7 ;  /* 0x00000007000772bd */ /* 0x000fc600080e0000 */
[----:B------:R-:W-:-:S04]  /*37c0*/  IMAD.U32 R0, RZ, RZ, UR8 ;  /* 0x00000008ff007e24 */ /* 0x000fc8000f8e00ff */
[----:B------:R2:W3:Y:S02]  /*37d0*/  REDUX UR6, R0 ;  /* 0x00000000000673c4 */ /* 0x0004e40000000000 */
[----:B------:R1:W-:Y:S02]  /*37e0*/  UTCATOMSWS.AND URZ, UR8 ;  /* 0x0000000800ff79e3 */ /* 0x0003e40008000000 */
[----:B-1----:R-:W-:Y:S02]  /*37f0*/  ISETP.EQ.U32.AND P0, PT, R2, UR7, PT ;  /* 0x0000000702007c0c */ /* 0x002fe4000bf02070 */
[----:B--2---:R-:W-:Y:S02]  /*3800*/  LOP3.LUT R0, RZ, UR5, RZ, 0x33, !PT ;  /* 0x00000005ff007c12 */ /* 0x004fe4000f8e33ff */
[----:B---3--:R-:W-:Y:S02]  /*3810*/  MOV R2, UR6 ;  /* 0x0000000600027c02 */ /* 0x008fe40008000f00 */
[----:B------:R-:W1:Y:S07]  /*3820*/  REDUX UR5, R0 ;  /* 0x00000000000573c4 */ /* 0x000e6e0000000000 */
[----:B------:R2:W-:Y:S01]  /*3830*/  @P0 ATOMS.AND RZ, [UR4+0x14], R2 ;  /* 0x00001402ffff098c */ /* 0x0005e2000a800004 */
[----:B-1----:R-:W-:-:S05]  /*3840*/  IMAD.U32 R0, RZ, RZ, UR5 ;  /* 0x00000005ff007e24 */ /* 0x002fca000f8e00ff */
[----:B------:R2:W-:Y:S01]  /*3850*/  @P0 ATOMS.AND RZ, [UR4+0x18], R0 ;  /* 0x00001800ffff098c */ /* 0x0005e2000a800004 */
[----:B------:R-:W-:Y:S05]  /*3860*/  BRA `(.L_x_66) ;  /* 0x0000000000147947 */ /* 0x000fea0003800000 */
.L_x_65:
[----:B------:R-:W-:Y:S02]  /*3870*/  MOV R2, 0x3890 ;  /* 0x0000389000027802 */ /* 0x000fe40000000f00 */
[----:B----45:R-:W-:Y:S05]  /*3880*/  CALL.REL.NOINC `($__internal_0_$__cuda_sm10x_tcgen05_guardrail_trap_col_being_dealloced_not_returned_by_alloc) ;  /* 0x0000006000887944 */ /* 0x030fea0003c00000 */
[----:B------:R-:W-:Y:S05]  /*3890*/  BRA `(.L_x_66) ;  /* 0x0000000000087947 */ /* 0x000fea0003800000 */
.L_x_64:
[----:B------:R-:W-:Y:S02]  /*38a0*/  MOV R2, 0x38c0 ;  /* 0x000038c000027802 */ /* 0x000fe40000000f00 */
[----:B----45:R-:W-:Y:S05]  /*38b0*/  CALL.REL.NOINC `($__internal_2_$__cuda_sm10x_tcgen05_guardrail_trap_unallocated_columns_being_dealloced) ;  /* 0x0000006000947944 */ /* 0x030fea0003c00000 */
.L_x_66:
[----:B------:R-:W-:Y:S01]  /*38c0*/  NOP ;  /* 0x0000000000007918 */ /* 0x000fe20000000000 */
[----:B------:R-:W-:Y:S05]  /*38d0*/  EXIT ;  /* 0x000000000000794d */ /* 0x000fea0003800000 */
.L_x_48:
[----:B------:R-:W-:-:S09]  /*38e0*/  UISETP.NE.OR UP2, UPT, UR8, 0x3, !UP2 ;  /* 0x000000030800788c */ /* 0x000fd2000d745670 */
[----:B------:R-:W-:Y:S05]  /*38f0*/  BRA.U UP2, `(.L_x_67) ;  /* 0x0000001102087547 */ /* 0x000fea000b800000 */
[----:B------:R-:W1:Y:S01]  /*3900*/  LDC R0, c[0x0][0xb30] ;  /* 0x0002cc00ff007b82 */ /* 0x000e620000000800 */
[----:B------:R-:W2:Y:S01]  /*3910*/  LDCU.64 UR8, c[0x0][0x888] ;  /* 0x00011100ff0877ac */ /* 0x000ea20008000a00 */
[----:B------:R-:W-:Y:S02]  /*3920*/  HFMA2 R27, -RZ, RZ, 0, 0 ;  /* 0x00000000ff1b7431 */ /* 0x000fe400000001ff */
[----:B------:R-:W-:Y:S01]  /*3930*/  IMAD.MOV.U32 R29, RZ, RZ, 0x1 ;  /* 0x00000001ff1d7424 */ /* 0x000fe200078e00ff */
[----:B------:R-:W-:Y:S01]  /*3940*/  MOV R25, 0x1000 ;  /* 0x0000100000197802 */ /* 0x000fe20000000f00 */
[----:B------:R-:W4:Y:S01]  /*3950*/  LDCU.64 UR4, c[0x0][0x890] ;  /* 0x00011200ff0477ac */ /* 0x000f220008000a00 */
[----:B------:R-:W-:Y:S01]  /*3960*/  IMAD.MOV.U32 R28, RZ, RZ, RZ ;  /* 0x000000ffff1c7224 */ /* 0x000fe200078e00ff */
[----:B------:R-:W3:Y:S01]  /*3970*/  LDC R24, c[0x0][0x370] ;  /* 0x0000dc00ff187b82 */ /* 0x000ee20000000800 */
[----:B------:R-:W-:Y:S01]  /*3980*/  UMOV UR7, 0x400 ;  /* 0x0000040000077882 */ /* 0x000fe20000000000 */
[----:B------:R-:W-:-:S02]  /*3990*/  UPLOP3.LUT UP1, UPT, UPT, UPT, UPT, 0x40, 0x4 ;  /* 0x000000000004789c */ /* 0x000fc40003f2e870 */
[----:B------:R-:W-:-:S04]  /*39a0*/  ULEA UR7, UR37, UR7, 0x18 ;  /* 0x0000000725077291 */ /* 0x000fc8000f8ec0ff */
[----:B------:R-:W3:Y:S01]  /*39b0*/  LDC R3, c[0x0][0xb0c] ;  /* 0x0002c300ff037b82 */ /* 0x000ee20000000800 */
[----:B------:R-:W-:Y:S02]  /*39c0*/  UIADD3 UR13, UPT, UPT, UR7, 0x58, URZ ;  /* 0x00000058070d7890 */ /* 0x000fe4000fffe0ff */
[----:B--2---:R-:W-:Y:S02]  /*39d0*/  UISETP.NE.U32.AND UP2, UPT, UR8, URZ, UPT ;  /* 0x000000ff0800728c */ /* 0x004fe4000bf45070 */
[----:B------:R-:W-:Y:S02]  /*39e0*/  UIADD3 UR33, UPT, UPT, UR7, 0x40, URZ ;  /* 0x0000004007217890 */ /* 0x000fe4000fffe0ff */
[----:B----4-:R-:W-:Y:S01]  /*39f0*/  UISETP.NE.U32.AND UP3, UPT, UR4, URZ, UPT ;  /* 0x000000ff0400728c */ /* 0x010fe2000bf65070 */
[----:B------:R-:W2:Y:S01]  /*3a00*/  LDC R18, c[0x0][0xb20] ;  /* 0x0002c800ff127b82 */ /* 0x000ea20000000800 */
[----:B-1----:R-:W-:Y:S01]  /*3a10*/  ISETP.NE.AND P1, PT, R0, 0x1, PT ;  /* 0x000000010000780c */ /* 0x002fe20003f25270 */
[----:B------:R-:W-:-:S02]  /*3a20*/  UISETP.NE.AND.EX UP2, UPT, UR9, URZ, UPT, UP2 ;  /* 0x000000ff0900728c */ /* 0x000fc4000bf45320 */
[----:B------:R-:W-:Y:S02]  /*3a30*/  UIADD3 UR25, UPT, UPT, UR7, 0x48, URZ ;  /* 0x0000004807197890 */ /* 0x000fe4000fffe0ff */
[----:B------:R-:W-:Y:S02]  /*3a40*/  UIADD3 UR17, UPT, UPT, UR7, 0x50, URZ ;  /* 0x0000005007117890 */ /* 0x000fe4000fffe0ff */
[----:B------:R-:W1:Y:S01]  /*3a50*/  LDC.64 R30, c[0x0][0x348] ;  /* 0x0000d200ff1e7b82 */ /* 0x000e620000000a00 */
[----:B------:R-:W-:Y:S02]  /*3a60*/  UPRMT UR13, UR37, 0x654, UR13 ;  /* 0x00000654250d7896 */ /* 0x000fe4000800000d */
[----:B------:R-:W-:-:S05]  /*3a70*/  UISETP.NE.AND.EX UP3, UPT, UR5, URZ, UPT, UP3 ;  /* 0x000000ff0500728c */ /* 0x000fca000bf65330 */
[----:B------:R-:W4:Y:S08]  /*3a80*/  LDC.64 R16, c[0x0][0xb10] ;  /* 0x0002c400ff107b82 */ /* 0x000f300000000a00 */
[----:B------:R-:W1:Y:S08]  /*3a90*/  LDC.64 R6, c[0x0][0xb18] ;  /* 0x0002c600ff067b82 */ /* 0x000e700000000a00 */
[----:B------:R-:W1:Y:S08]  /*3aa0*/  LDC.64 R4, c[0x0][0xb28] ;  /* 0x0002ca00ff047b82 */ /* 0x000e700000000a00 */
[----:B--23--:R-:W1:Y:S02]  /*3ab0*/  LDC R19, c[0x0][0x374] ;  /* 0x0000dd00ff137b82 */ /* 0x00ce640000000800 */
.L_x_78:
[C---:B------:R-:W-:Y:S02]  /*3ac0*/  LEA R0, R28.reuse, UR7, 0x3 ;  /* 0x000000071c007c11 */ /* 0x040fe4000f8e18ff */
[----:B------:R-:W-:Y:S02]  /*3ad0*/  SHF.L.U32 R2, R27, 0x1f, RZ ;  /* 0x0000001f1b027819 */ /* 0x000fe400000006ff */
[----:B------:R-:W-:Y:S02]  /*3ae0*/  LEA R20, R28, UR7, 0x4 ;  /* 0x000000071c147c11 */ /* 0x000fe4000f8e20ff */
[----:B--2---:R-:W2:Y:S02]  /*3af0*/  SYNCS.PHASECHK.TRANS64.TRYWAIT P0, [R0+URZ+0x90], R2 ;  /* 0x00009002000075a7 */ /* 0x004ea400080011ff */
[----:B--2---:R-:W-:Y:S05]  /*3b00*/  @!P0 BRA `(.L_x_68) ;  /* 0x00000058009c8947 */ /* 0x004fea0003800000 */
.L_x_152:
[----:B------:R-:W-:Y:S01]  /*3b10*/  ISETP.GE.AND P0, PT, R40, 0x1, PT ;  /* 0x000000012800780c */ /* 0x000fe20003f06270 */
[----:B------:R-:W3:Y:S01]  /*3b20*/  LDS.128 R20, [R20+0x120] ;  /* 0x0001200014147984 */ /* 0x000ee20000000c00 */
[----:B--2---:R-:W-:Y:S01]  /*3b30*/  VIADD R0, R0, 0xa0 ;  /* 0x000000a000007836 */ /* 0x004fe20000000000 */
[----:B------:R-:W-:Y:S01]  /*3b40*/  @!PT LDS RZ, [RZ] ;  /* 0x00000000fffff984 */ /* 0x000fe20000000800 */
[----:B------:R-:W-:Y:S01]  /*3b50*/  @!PT LDS RZ, [RZ] ;  /* 0x00000000fffff984 */ /* 0x000fe20000000800 */
[----:B------:R-:W-:Y:S01]  /*3b60*/  @!PT LDS RZ, [RZ] ;  /* 0x00000000fffff984 */ /* 0x000fe20000000800 */
[----:B------:R-:W-:Y:S01]  /*3b70*/  @!PT LDS RZ, [RZ] ;  /* 0x00000000fffff984 */ /* 0x000fe20000000800 */
[----:B------:R2:W-:Y:S06]  /*3b80*/  MEMBAR.ALL.CTA ;  /* 0x0000000000007992 */ /* 0x0005ec0000008000 */
[----:B--2---:R-:W2:Y:S01]  /*3b90*/  FENCE.VIEW.ASYNC.S ;  /* 0x00000000000073c6 */ /* 0x004ea20000000000 */
[----:B------:R-:W-:Y:S04]  /*3ba0*/  PRMT R0, RZ, 0x654, R0 ;  /* 0x00000654ff007816 */ /* 0x000fe80000000000 */
[----:B--2---:R2:W-:Y:S01]  /*3bb0*/  SYNCS.ARRIVE.TRANS64.RED.A1T0 RZ, [R0+URZ], RZ ;  /* 0x000000ff00ff79a7 */ /* 0x0045e200081004ff */
[----:B---3--:R-:W-:Y:S11]  /*3bc0*/  LOP3.LUT P3, RZ, R22, 0x1, RZ, 0xc0, !PT ;  /* 0x0000000116ff7812 */ /* 0x008ff6000786c0ff */
[----:B------:R-:W-:Y:S02]  /*3bd0*/  @!UPT UIADD3 URZ, UPT, UPT, URZ, URZ, URZ ;  /* 0x000000fffffff290 */ /* 0x000fe4000fffe0ff */
[----:B------:R-:W-:Y:S02]  /*3be0*/  @P3 MOV R11, R20 ;  /* 0x00000014000b3202 */ /* 0x000fe40000000f00 */
[----:B------:R-:W-:Y:S01]  /*3bf0*/  @P3 LOP3.LUT R10, R21, 0xffff, RZ, 0xc0, !PT ;  /* 0x0000ffff150a3812 */ /* 0x000fe200078ec0ff */
[----:B--2---:R-:W-:Y:S06]  /*3c00*/  @!P0 BRA `(.L_x_69) ;  /* 0x0000000000a48947 */ /* 0x004fec0003800000 */
[-C--:B-1----:R-:W-:Y:S01]  /*3c10*/  IMAD.HI.U32 R0, R19, R7.reuse, RZ ;  /* 0x0000000713007227 */ /* 0x082fe200078e00ff */
[----:B------:R-:W-:Y:S02]  /*3c20*/  ISETP.NE.AND P0, PT, R6, 0x1, PT ;  /* 0x000000010600780c */ /* 0x000fe40003f05270 */
[----:B------:R-:W-:Y:S01]  /*3c30*/  ISETP.NE.AND P2, PT, R40, 0x1, PT ;  /* 0x000000012800780c */ /* 0x000fe20003f45270 */
[----:B----4-:R-:W-:Y:S01]  /*3c40*/  IMAD.HI.U32 R9, R24, R16, RZ ;  /* 0x0000001018097227 */ /* 0x010fe200078e00ff */
[----:B------:R-:W-:Y:S02]  /*3c50*/  SHF.R.U32.HI R0, RZ, R18, R0 ;  /* 0x00000012ff007219 */ /* 0x000fe40000011600 */
[----:B------:R-:W-:Y:S01]  /*3c60*/  ISETP.NE.AND P4, PT, R3, 0x1, PT ;  /* 0x000000010300780c */ /* 0x000fe20003f85270 */
[----:B------:R-:W-:Y:S01]  /*3c70*/  IMAD.HI.U32 R13, R10, R7, RZ ;  /* 0x000000070a0d7227 */ /* 0x000fe200078e00ff */
[----:B------:R-:W-:Y:S02]  /*3c80*/  SHF.R.U32.HI R9, RZ, R17, R9 ;  /* 0x00000011ff097219 */ /* 0x000fe40000011609 */
[----:B------:R-:W-:Y:S01]  /*3c90*/  SEL R0, R19, R0, !P0 ;  /* 0x0000000013007207 */ /* 0x000fe20004000000 */
[----:B------:R-:W-:Y:S01]  /*3ca0*/  IMAD.HI.U32 R12, R11, R16, RZ ;  /* 0x000000100b0c7227 */ /* 0x000fe200078e00ff */
[----:B------:R-:W-:Y:S03]  /*3cb0*/  SEL R9, R24, R9, !P4 ;  /* 0x0000000918097207 */ /* 0x000fe60006000000 */
[-C--:B------:R-:W-:Y:S01]  /*3cc0*/  IMAD.HI.U32 R8, R0, R4.reuse, RZ ;  /* 0x0000000400087227 */ /* 0x080fe200078e00ff */
[----:B------:R-:W-:Y:S03]  /*3cd0*/  SHF.R.U32.HI R12, RZ, R17, R12 ;  /* 0x00000011ff0c7219 */ /* 0x000fe6000001160c */
[----:B------:R-:W-:Y:S01]  /*3ce0*/  IMAD.HI.U32 R2, R9, R4, RZ ;  /* 0x0000000409027227 */ /* 0x000fe200078e00ff */
[-C--:B------:R-:W-:Y:S02]  /*3cf0*/  @P2 SHF.R.U32.HI R0, RZ, R5.reuse, R8 ;  /* 0x00000005ff002219 */ /* 0x080fe40000011608 */
[----:B------:R-:W-:Y:S02]  /*3d00*/  SHF.R.U32.HI R8, RZ, R18, R13 ;  /* 0x00000012ff087219 */ /* 0x000fe4000001160d */
[----:B------:R-:W-:Y:S01]  /*3d10*/  @P2 SHF.R.U32.HI R9, RZ, R5, R2 ;  /* 0x00000005ff092219 */ /* 0x000fe20000011602 */
[----:B------:R-:W-:Y:S01]  /*3d20*/  IMAD R0, R40, R0, RZ ;  /* 0x0000000028007224 */ /* 0x000fe200078e02ff */
[----:B------:R-:W-:Y:S02]  /*3d30*/  SEL R8, R10, R8, !P0 ;  /* 0x000000080a087207 */ /* 0x000fe40004000000 */
[----:B------:R-:W-:Y:S01]  /*3d40*/  SEL R2, R11, R12, !P4 ;  /* 0x0000000c0b027207 */ /* 0x000fe20006000000 */
[----:B------:R-:W-:Y:S01]  /*3d50*/  IMAD R12, R40, R9, RZ ;  /* 0x00000009280c7224 */ /* 0x000fe200078e02ff */
[C---:B------:R-:W-:Y:S01]  /*3d60*/  ISETP.GE.AND P0, PT, R8.reuse, R0, PT ;  /* 0x000000000800720c */ /* 0x040fe20003f06270 */
[----:B------:R-:W-:Y:S03]  /*3d70*/  IMAD.HI.U32 R0, R8, R4, RZ ;  /* 0x0000000408007227 */ /* 0x000fe600078e00ff */
[----:B------:R-:W-:Y:S02]  /*3d80*/  ISETP.GE.OR P0, PT, R2, R12, P0 ;  /* 0x0000000c0200720c */ /* 0x000fe40000706670 */
[-C--:B------:R-:W-:Y:S04]  /*3d90*/  SHF.R.U32.HI R0, RZ, R5.reuse, R0 ;  /* 0x00000005ff007219 */ /* 0x080fe80000011600 */
[----:B------:R-:W-:Y:S05]  /*3da0*/  SEL R13, R8, R0, !P2 ;  /* 0x00000000080d7207 */ /* 0x000fea0005000000 */
[----:B------:R-:W-:Y:S02]  /*3db0*/  IMAD.MOV R12, RZ, RZ, -R13 ;  /* 0x000000ffff0c7224 */ /* 0x000fe400078e0a0d */
[----:B------:R-:W-:Y:S04]  /*3dc0*/  @!P0 IMAD.HI.U32 R0, R2, R4, RZ ;  /* 0x0000000402008227 */ /* 0x000fe800078e00ff */
[----:B------:R-:W-:Y:S01]  /*3dd0*/  IMAD R12, R40, R12, R8 ;  /* 0x0000000c280c7224 */ /* 0x000fe200078e0208 */
[----:B------:R-:W-:Y:S04]  /*3de0*/  @!P0 SHF.R.U32.HI R0, RZ, R5, R0 ;  /* 0x00000005ff008219 */ /* 0x000fe80000011600 */
[----:B------:R-:W-:Y:S04]  /*3df0*/  @!P0 SEL R0, R2, R0, !P2 ;  /* 0x0000000002008207 */ /* 0x000fe80005000000 */
[----:B------:R-:W-:Y:S01]  /*3e00*/  @!P0 IADD3 R13, PT, PT, R13, -R0, RZ ;  /* 0x800000000d0d8210 */ /* 0x000fe20007ffe0ff */
[----:B------:R-:W-:Y:S01]  /*3e10*/  @!P0 IMAD R0, R9, R12, R0 ;  /* 0x0000000c09008224 */ /* 0x000fe200078e0200 */
[----:B------:R-:W-:Y:S01]  /*3e20*/  IADD3 R9, PT, PT, -R8, RZ, RZ ;  /* 0x000000ff08097210 */ /* 0x000fe20007ffe1ff */
[--C-:B------:R-:W-:Y:S02]  /*3e30*/  IMAD.MOV R12, RZ, RZ, -R2.reuse ;  /* 0x000000ffff0c7224 */ /* 0x100fe400078e0a02 */
[----:B------:R-:W-:Y:S02]  /*3e40*/  @!P0 IMAD R8, R13, R40, R2 ;  /* 0x000000280d088224 */ /* 0x000fe400078e0202 */
[----:B------:R-:W-:Y:S02]  /*3e50*/  @!P0 IMAD.MOV.U32 R2, RZ, RZ, R0 ;  /* 0x000000ffff028224 */ /* 0x000fe400078e0000 */
[----:B------:R-:W-:Y:S02]  /*3e60*/  IMAD R11, R3, R12, R11 ;  /* 0x0000000c030b7224 */ /* 0x000fe400078e020b */
[----:B------:R-:W-:Y:S02]  /*3e70*/  IMAD R10, R6, R9, R10 ;  /* 0x00000009060a7224 */ /* 0x000fe400078e020a */
[----:B------:R-:W-:Y:S02]  /*3e80*/  IMAD R11, R2, R3, R11 ;  /* 0x00000003020b7224 */ /* 0x000fe400078e020b */
[----:B------:R-:W-:Y:S02]  /*3e90*/  IMAD R10, R8, R6, R10 ;  /* 0x00000006080a7224 */ /* 0x000fe400078e020a */
.L_x_69:
[----:B------:R-:W-:Y:S05]  /*3ea0*/  BRA.U UP1, `(.L_x_70) ;  /* 0x0000000101107547 */ /* 0x000fea000b800000 */
[----:B------:R-:W-:Y:S04]  /*3eb0*/  MOV R2, UR6 ;  /* 0x0000000600027c02 */ /* 0x000fe80008000f00 */
[----:B------:R-:W-:Y:S04]  /*3ec0*/  SHF.L.U32 R2, R2, 0x1f, RZ ;  /* 0x0000001f02027819 */ /* 0x000fe800000006ff */
[----:B------:R-:W2:Y:S02]  /*3ed0*/  SYNCS.PHASECHK.TRANS64.TRYWAIT P0, [UR7+0x88], R2 ;  /* 0x00008802ff0075a7 */ /* 0x000ea40008001107 */
[----:B--2---:R-:W-:Y:S05]  /*3ee0*/  @!P0 BRA `(.L_x_71) ;  /* 0x0000005400b88947 */ /* 0x004fea0003800000 */
.L_x_70:
[----:B------:R-:W-:Y:S02]  /*3ef0*/  R2UR UR35, R15 ;  /* 0x000000000f2372ca */ /* 0x000fe400000e0000 */
[----:B------:R-:W-:Y:S02]  /*3f00*/  R2UR UR34, R14 ;  /* 0x000000000e2272ca */ /* 0x000fe400000e0000 */
[----:B------:R-:W-:Y:S02]  /*3f10*/  ISETP.NE.U32.AND P2, PT, RZ, UR4, PT ;  /* 0x00000004ff007c0c */ /* 0x000fe4000bf45070 */
[----:B------:R-:W-:Y:S02]  /*3f20*/  SHF.L.U32 R14, R29, 0x1f, RZ ;  /* 0x0000001f1d0e7819 */ /* 0x000fe400000006ff */
[----:B------:R-:W-:Y:S05]  /*3f30*/  ISETP.NE.AND.EX P2, PT, RZ, UR5, PT, P2 ;  /* 0x00000005ff007c0c */ /* 0x000fea000bf45320 */
[----:B------:R-:W-:Y:S02]  /*3f40*/  USHF.L.U32 UR35, UR35, 0x6, URZ ;  /* 0x0000000623237899 */ /* 0x000fe400080006ff */
[----:B------:R-:W-:Y:S01]  /*3f50*/  USHF.L.U32 UR34, UR34, 0x8, URZ ;  /* 0x0000000822227899 */ /* 0x000fe200080006ff */
[----:B------:R-:W-:Y:S11]  /*3f60*/  BRA.U !UP3, `(.L_x_72) ;  /* 0x000000010b347547 */ /* 0x000ff6000b800000 */
[----:B------:R-:W-:Y:S01]  /*3f70*/  UPLOP3.LUT UP0, UPT, UPT, UPT, UP2, 0x80, 0x8 ;  /* 0x000000000008789c */ /* 0x000fe20003f0f020 */
[----:B--2---:R-:W-:Y:S02]  /*3f80*/  HFMA2 R0, -RZ, RZ, 0, 5.9604644775390625e-08 ;  /* 0x00000001ff007431 */ /* 0x004fe400000001ff */
[----:B------:R-:W-:Y:S03]  /*3f90*/  IMAD.MOV.U32 R96, RZ, RZ, 0x1 ;  /* 0x00000001ff607424 */ /* 0x000fe600078e00ff */
[----:B------:R-:W-:Y:S05]  /*3fa0*/  PLOP3.LUT P0, PT, PT, PT, UP0, 0x80, 0x8 ;  /* 0x000000000008781c */ /* 0x000fea0003f0f008 */
[----:B------:R-:W2:Y:S01]  /*3fb0*/  @UP0 LDCU.64 UR10, c[0x0][0x888] ;  /* 0x00011100ff0a07ac */ /* 0x000ea20008000a00 */
[----:B------:R-:W-:Y:S07]  /*3fc0*/  @UP0 UIMAD UR8, UR36, UR4, URZ ;  /* 0x00000004240802a4 */ /* 0x000fee000f8e02ff */
[----:B------:R-:W-:Y:S01]  /*3fd0*/  @!P0 PRMT R96, R0, 0x7610, R96 ;  /* 0x0000761000608816 */ /* 0x000fe20000000060 */
[----:B--2---:R-:W-:Y:S03]  /*3fe0*/  @UP0 UIMAD.WIDE UR10, UR8, 0x4, UR10 ;  /* 0x00000004080a08a5 */ /* 0x004fe6000f8e020a */
[----:B------:R-:W2:Y:S03]  /*3ff0*/  @!UP0 LDCU UR8, c[0x0][0x880] ;  /* 0x00011000ff0887ac */ /* 0x000ea60008000800 */
[----:B------:R-:W-:Y:S01]  /*4000*/  IMAD.U32 R8, RZ, RZ, UR10 ;  /* 0x0000000aff087e24 */ /* 0x000fe2000f8e00ff */
[----:B------:R-:W-:Y:S05]  /*4010*/  MOV R9, UR11 ;  /* 0x0000000b00097c02 */ /* 0x000fea0008000f00 */
[----:B-----5:R3:W5:Y:S02]  /*4020*/  @P0 LDG.E R49, desc[UR46][R8.64] ;  /* 0x0000002e08310981 */ /* 0x020764000c1e1900 */
[----:B--23--:R-:W-:Y:S07]  /*4030*/  @!P0 IMAD.U32 R49, RZ, RZ, UR8 ;  /* 0x00000008ff318e24 */ /* 0x00cfee000f8e00ff */
.L_x_72:
[----:B-----5:R-:W-:Y:S01]  /*4040*/  @!P2 FSETP.EQ.AND P0, PT, R49, RZ, PT ;  /* 0x000000ff3100a20b */ /* 0x020fe20003f02000 */
[----:B------:R-:W-:Y:S01]  /*4050*/  @!UPT UIADD3 URZ, UPT, UPT, URZ, URZ, URZ ;  /* 0x000000fffffff290 */ /* 0x000fe2000fffe0ff */
[----:B------:R-:W-:Y:S11]  /*4060*/  @!P2 BRA `(.L_x_73) ;  /* 0x000000000014a947 */ /* 0x000ff60003800000 */
[----:B------:R-:W-:Y:S02]  /*4070*/  LOP3.LUT P2, RZ, R96, 0xff, RZ, 0xc0, !PT ;  /* 0x000000ff60ff7812 */ /* 0x000fe4000784c0ff */
[----:B------:R-:W-:Y:S04]  /*4080*/  PLOP3.LUT P0, PT, PT, PT, UP0, 0x80, 0x8 ;  /* 0x000000000008781c */ /* 0x000fe80003f0f008 */
[----:B------:R-:W-:Y:S07]  /*4090*/  PLOP3.LUT P0, PT, P0, PT, PT, 0x8, 0x80 ;  /* 0x000000000080781c */ /* 0x000fee000070e170 */
[----:B------:R-:W-:Y:S11]  /*40a0*/  @P2 FSETP.EQ.AND P0, PT, R49, RZ, PT ;  /* 0x000000ff3100220b */ /* 0x000ff60003f02000 */
[----:B------:R-:W-:Y:S02]  /*40b0*/  @!UPT UIADD3 URZ, UPT, UPT, URZ, URZ, URZ ;  /* 0x000000fffffff290 */ /* 0x000fe4000fffe0ff */
.L_x_73:
[----:B------:R-:W3:Y:S01]  /*40c0*/  SYNCS.PHASECHK.TRANS64.TRYWAIT P2, [UR7+0x60], R14 ;  /* 0x0000600eff0075a7 */ /* 0x000ee20008041107 */
[----:B------:R-:W-:Y:S04]  /*40d0*/  ELECT P4, URZ, PT ;  /* 0x0000000000ff782f */ /* 0x000fe80003880000 */
[----:B------:R-:W-:Y:S11]  /*40e0*/  PLOP3.LUT P4, PT, P0, P4, PT, 0xf2, 0x2f ;  /* 0x00000000002f781c */ /* 0x000ff60000789e72 */
[----:B------:R-:W-:Y:S02]  /*40f0*/  @!UPT UIADD3 URZ, UPT, UPT, URZ, URZ, URZ ;  /* 0x000000fffffff290 */ /* 0x000fe4000fffe0ff */
[----:B-1----:R-:W-:Y:S05]  /*4100*/  @!P4 IADD3 R8, P0, PT, R30, 0x580, RZ ;  /* 0x000005801e08c810 */ /* 0x002fea0007f1e0ff */
[----:B--2---:R-:W-:Y:S01]  /*4110*/  @!P4 IMAD.X R2, RZ, RZ, R31, P0 ;  /* 0x000000ffff02c224 */ /* 0x004fe200000e061f */
[----:B---3--:R-:W-:Y:S07]  /*4120*/  @!P2 BRA `(.L_x_74) ;  /* 0x000000540040a947 */ /* 0x008fee0003800000 */
.L_x_155:
[----:B------:R-:W-:Y:S01]  /*4130*/  @!P4 R2UR UR8, R2 ;  /* 0x000000000208c2ca */ /* 0x000fe200000e0000 */
[----:B------:R-:W-:Y:S01]  /*4140*/  VOTEU.ALL UP1, P4 ;  /* 0x0000000000ff7886 */ /* 0x000fe20002020000 */
[----:B------:R-:W-:Y:S01]  /*4150*/  @!P4 R2UR UR9, R8 ;  /* 0x000000000809c2ca */ /* 0x000fe200000e0000 */
[----:B-1----:R-:W-:Y:S01]  /*4160*/  @!P4 IMAD.MOV.U32 R0, RZ, RZ, 0x1000 ;  /* 0x00001000ff00c424 */ /* 0x002fe200078e00ff */
[----:B------:R-:W-:Y:S01]  /*4170*/  UMOV UR10, 0x0 ;  /* 0x00000000000a7882 */ /* 0x000fe20000000000 */
[----:B------:R-:W-:Y:S01]  /*4180*/  UMOV UR11, 0x10000000 ;  /* 0x10000000000b7882 */ /* 0x000fe20000000000 */
[----:B------:R-:W-:Y:S01]  /*4190*/  @!UP1 UIADD3 UR32, UPT, UPT, UR7, 0x200, URZ ;  /* 0x0000020007209890 */ /* 0x000fe2000fffe0ff */
[----:B------:R-:W-:Y:S06]  /*41a0*/  VOTEU.ALL UP1, P4 ;  /* 0x0000000000ff7886 */ /* 0x000fec0002020000 */
[----:B------:R-:W-:Y:S01]  /*41b0*/  IMAD.U32 R9, RZ, RZ, UR8 ;  /* 0x00000008ff097e24 */ /* 0x000fe2000f8e00ff */
[----:B------:R-:W-:Y:S01]  /*41c0*/  UPRMT UR8, UR37, 0x654, UR33 ;  /* 0x0000065425087896 */ /* 0x000fe20008000021 */
[----:B------:R-:W-:Y:S03]  /*41d0*/  IMAD.U32 R8, RZ, RZ, UR9 ;  /* 0x00000009ff087e24 */ /* 0x000fe6000f8e00ff */
[----:B------:R-:W-:Y:S02]  /*41e0*/  @!P4 R2UR UR15, R9 ;  /* 0x00000000090fc2ca */ /* 0x000fe400000e0000 */
[----:B------:R-:W-:Y:S02]  /*41f0*/  @!P4 R2UR UR14, R8 ;  /* 0x00000000080ec2ca */ /* 0x000fe400000e0000 */
[----:B------:R-:W-:Y:S05]  /*4200*/  @!P4 IADD3 R8, P0, PT, R30, 0x580, RZ ;  /* 0x000005801e08c810 */ /* 0x000fea0007f1e0ff */
[----:B------:R-:W-:Y:S06]  /*4210*/  @!P4 IMAD.X R2, RZ, RZ, R31, P0 ;  /* 0x000000ffff02c224 */ /* 0x000fec00000e061f */
[----:B------:R1:W-:Y:S01]  /*4220*/  @!UP1 UTMALDG.3D [UR32], [UR14], desc[UR10] ;  /* 0x00000a200e0095b4 */ /* 0x0003e20008011000 */
[----:B------:R1:W-:Y:S01]  /*4230*/  @!P4 SYNCS.ARRIVE.TRANS64.RED.A0TR RZ, [UR7+0x40], R0 ;  /* 0x00004000ffffc9a7 */ /* 0x0003e20008300407 */
[----:B------:R-:W-:Y:S01]  /*4240*/  SYNCS.ARRIVE.TRANS64.RED.A1T0 RZ, [UR8], RZ ;  /* 0x000000ffffff79a7 */ /* 0x000fe20008100408 */
[----:B------:R-:W2:Y:S02]  /*4250*/  SYNCS.PHASECHK.TRANS64.TRYWAIT P2, [UR7+0x68], R14 ;  /* 0x0000680eff0075a7 */ /* 0x000ea40008041107 */
[----:B-12---:R-:W-:Y:S05]  /*4260*/  @!P2 BRA `(.L_x_75) ;  /* 0x000000540008a947 */ /* 0x006fea0003800000 */
.L_x_157:
[----:B------:R-:W-:Y:S01]  /*4270*/  @!P4 R2UR UR8, R2 ;  /* 0x000000000208c2ca */ /* 0x000fe200000e0000 */
[----:B------:R-:W-:Y:S01]  /*4280*/  VOTEU.ALL UP1, P4 ;  /* 0x0000000000ff7886 */ /* 0x000fe20002020000 */
[----:B------:R-:W-:Y:S01]  /*4290*/  @!P4 R2UR UR9, R8 ;  /* 0x000000000809c2ca */ /* 0x000fe200000e0000 */
[----:B-1----:R-:W-:Y:S01]  /*42a0*/  @!P4 IMAD.MOV.U32 R0, RZ, RZ, 0x1000 ;  /* 0x00001000ff00c424 */ /* 0x002fe200078e00ff */
[----:B------:R-:W-:Y:S01]  /*42b0*/  UMOV UR10, 0x0 ;  /* 0x00000000000a7882 */ /* 0x000fe20000000000 */
[----:B------:R-:W-:Y:S01]  /*42c0*/  UMOV UR11, 0x10000000 ;  /* 0x10000000000b7882 */ /* 0x000fe20000000000 */
[----:B------:R-:W-:Y:S02]  /*42d0*/  @!UP1 UIADD3 UR26, UPT, UPT, UR34, 0x40, URZ ;  /* 0x00000040221a9890 */ /* 0x000fe4000fffe0ff */
[----:B------:R-:W-:Y:S01]  /*42e0*/  @!UP1 UIADD3 UR24, UPT, UPT, UR7, 0x1200, URZ ;  /* 0x0000120007189890 */ /* 0x000fe2000fffe0ff */
[----:B------:R-:W-:Y:S01]  /*42f0*/  VOTEU.ALL UP1, P4 ;  /* 0x0000000000ff7886 */ /* 0x000fe20002020000 */
[----:B------:R-:W-:Y:S01]  /*4300*/  UMOV UR27, UR35 ;  /* 0x00000023001b7c82 */ /* 0x000fe20008000000 */
[----:B------:R-:W-:Y:S02]  /*4310*/  UMOV UR28, UR36 ;  /* 0x00000024001c7c82 */ /* 0x000fe40008000000 */
        /* <DEDUP_REMOVED lines=12> */
.L_x_159:
[----:B------:R-:W2:Y:S01]  /*43e0*/  LDC.64 R12, c[0x0][0xb18] ;  /* 0x0002c600ff0c7b82 */ /* 0x000ea20000000a00 */
[----:B------:R-:W-:Y:S01]  /*43f0*/  @!P4 R2UR UR8, R2 ;  /* 0x000000000208c2ca */ /* 0x000fe200000e0000 */
[----:B------:R-:W-:Y:S01]  /*4400*/  VOTEU.ALL UP1, P4 ;  /* 0x0000000000ff7886 */ /* 0x000fe20002020000 */
[----:B------:R-:W-:Y:S01]  /*4410*/  @!P4 R2UR UR9, R8 ;  /* 0x000000000809c2ca */ /* 0x000fe200000e0000 */
[----:B-1----:R-:W-:Y:S01]  /*4420*/  @!P4 IMAD.MOV.U32 R0, RZ, RZ, 0x1000 ;  /* 0x00001000ff00c424 */ /* 0x002fe200078e00ff */
[----:B------:R-:W-:Y:S03]  /*4430*/  UMOV UR10, 0x0 ;  /* 0x00000000000a7882 */ /* 0x000fe60000000000 */
[----:B------:R-:W1:Y:S01]  /*4440*/  @!P1 LDC R2, c[0x0][0xb0c] ;  /* 0x0002c300ff029b82 */ /* 0x000e620000000800 */
[----:B------:R-:W-:Y:S01]  /*4450*/  @!UP1 UIADD3 UR18, UPT, UPT, UR34, 0x80, URZ ;  /* 0x0000008022129890 */ /* 0x000fe2000fffe0ff */
[----:B------:R-:W-:Y:S01]  /*4460*/  @P3 SHF.R.U32.HI R26, RZ, 0x10, R21 ;  /* 0x00000010ff1a3819 */ /* 0x000fe20000011615 */
[----:B------:R-:W-:Y:S01]  /*4470*/  @!UP1 UIADD3 UR16, UPT, UPT, UR7, 0x2200, URZ ;  /* 0x0000220007109890 */ /* 0x000fe2000fffe0ff */
[----:B------:R-:W-:Y:S01]  /*4480*/  VIADD R28, R28, 0x1 ;  /* 0x000000011c1c7836 */ /* 0x000fe20000000000 */
[----:B------:R-:W-:Y:S01]  /*4490*/  VOTEU.ALL UP1, P4 ;  /* 0x0000000000ff7886 */ /* 0x000fe20002020000 */
[----:B------:R-:W-:Y:S01]  /*44a0*/  UMOV UR11, 0x10000000 ;  /* 0x10000000000b7882 */ /* 0x000fe20000000000 */
[----:B------:R-:W-:Y:S01]  /*44b0*/  UMOV UR19, UR35 ;  /* 0x0000002300137c82 */ /* 0x000fe20008000000 */
[----:B------:R-:W-:Y:S01]  /*44c0*/  IMAD.U32 R9, RZ, RZ, UR8 ;  /* 0x00000008ff097e24 */ /* 0x000fe2000f8e00ff */
[----:B------:R-:W-:Y:S01]  /*44d0*/  UMOV UR20, UR36 ;  /* 0x0000002400147c82 */ /* 0x000fe20008000000 */
[----:B------:R-:W-:Y:S01]  /*44e0*/  IMAD.U32 R8, RZ, RZ, UR9 ;  /* 0x00000009ff087e24 */ /* 0x000fe2000f8e00ff */
[----:B------:R-:W-:Y:S02]  /*44f0*/  UPRMT UR8, UR37, 0x654, UR17 ;  /* 0x0000065425087896 */ /* 0x000fe40008000011 */
[----:B------:R-:W-:Y:S02]  /*4500*/  @!P4 R2UR UR15, R9 ;  /* 0x00000000090fc2ca */ /* 0x000fe400000e0000 */
[----:B------:R-:W-:Y:S02]  /*4510*/  @!P4 R2UR UR14, R8 ;  /* 0x00000000080ec2ca */ /* 0x000fe400000e0000 */
[----:B------:R-:W3:Y:S11]  /*4520*/  LDC.64 R8, c[0x0][0xb10] ;  /* 0x0002c400ff087b82 */ /* 0x000ef60000000a00 */
[----:B------:R1:W-:Y:S01]  /*4530*/  @!UP1 UTMALDG.3D [UR16], [UR14], desc[UR10] ;  /* 0x00000a100e0095b4 */ /* 0x0003e20008011000 */
[----:B------:R5:W-:Y:S01]  /*4540*/  @!P4 SYNCS.ARRIVE.TRANS64.RED.A0TR RZ, [UR7+0x50], R0 ;  /* 0x00005000ffffc9a7 */ /* 0x000be20008300407 */
[C---:B---3--:R-:W-:Y:S01]  /*4550*/  @!P1 IMAD.HI.U32 R8, R11.reuse, R8, RZ ;  /* 0x000000080b089227 */ /* 0x048fe200078e00ff */
[----:B--2---:R-:W-:Y:S02]  /*4560*/  @!P1 ISETP.NE.AND P0, PT, R12, 0x1, PT ;  /* 0x000000010c00980c */ /* 0x004fe40003f05270 */
[----:B-1----:R-:W-:Y:S01]  /*4570*/  @!P1 ISETP.NE.AND P2, PT, R2, 0x1, PT ;  /* 0x000000010200980c */ /* 0x002fe20003f45270 */
[----:B------:R-:W-:Y:S01]  /*4580*/  SYNCS.ARRIVE.TRANS64.RED.A1T0 RZ, [UR8], RZ ;  /* 0x000000ffffff79a7 */ /* 0x000fe20008100408 */
[C---:B------:R-:W-:Y:S01]  /*4590*/  @!P1 IMAD.HI.U32 R13, R10.reuse, R13, RZ ;  /* 0x0000000d0a0d9227 */ /* 0x040fe200078e00ff */
[----:B------:R-:W-:Y:S04]  /*45a0*/  @!P1 SHF.R.U32.HI R8, RZ, R9, R8 ;  /* 0x00000009ff089219 */ /* 0x000fe80000011608 */
[----:B------:R-:W-:Y:S01]  /*45b0*/  @!P1 SEL R8, R11, R8, !P2 ;  /* 0x000000080b089207 */ /* 0x000fe20005000000 */
[----:B------:R-:W1:Y:S01]  /*45c0*/  SYNCS.PHASECHK.TRANS64.TRYWAIT P5, [UR7+0x78], R14 ;  /* 0x0000780eff0075a7 */ /* 0x000e6200080a1107 */
[----:B-----5:R-:W2:Y:S02]  /*45d0*/  @!P1 LDC R0, c[0x0][0xb20] ;  /* 0x0002c800ff009b82 */ /* 0x020ea40000000800 */
[----:B--2---:R-:W-:Y:S04]  /*45e0*/  @!P1 SHF.R.U32.HI R0, RZ, R0, R13 ;  /* 0x00000000ff009219 */ /* 0x004fe8000001160d */
[----:B------:R-:W-:Y:S05]  /*45f0*/  @!P1 SEL R9, R10, R0, !P0 ;  /* 0x000000000a099207 */ /* 0x000fea0004000000 */
[----:B------:R-:W-:Y:S02]  /*4600*/  @!P1 IMAD.IADD R0, R9, 0x1, -R8 ;  /* 0x0000000109009824 */ /* 0x000fe400078e0a08 */
[----:B------:R-:W-:Y:S02]  /*4610*/  @!P1 IMAD.IADD R8, R8, 0x1, -R9 ;  /* 0x0000000108089824 */ /* 0x000fe400078e0a09 */
[----:B------:R-:W-:Y:S02]  /*4620*/  @!P1 IMAD R11, R0, R2, R11 ;  /* 0x00000002000b9224 */ /* 0x000fe400078e020b */
[----:B------:R-:W-:Y:S01]  /*4630*/  @!P1 IMAD R10, R8, R12, R10 ;  /* 0x0000000c080a9224 */ /* 0x000fe200078e020a */
[----:B-1----:R-:W-:Y:S06]  /*4640*/  @!P5 BRA `(.L_x_77) ;  /* 0x000000500040d947 */ /* 0x002fec0003800000 */
.L_x_161:
[----:B------:R-:W-:Y:S01]  /*4650*/  @!P4 IADD3 R2, P0, PT, R30, 0x580, RZ ;  /* 0x000005801e02c810 */ /* 0x000fe20007f1e0ff */
[----:B------:R-:W-:Y:S01]  /*4660*/  VOTEU.ALL UP1, P4 ;  /* 0x0000000000ff7886 */ /* 0x000fe20002020000 */
[----:B------:R-:W-:Y:S01]  /*4670*/  UMOV UR18, 0x0 ;  /* 0x0000000000127882 */ /* 0x000fe20000000000 */
[----:B------:R-:W-:Y:S01]  /*4680*/  UMOV UR19, 0x10000000 ;  /* 0x1000000000137882 */ /* 0x000fe20000000000 */
[----:B------:R-:W-:Y:S01]  /*4690*/  @!P4 R2UR UR9, R2 ;  /* 0x000000000209c2ca */ /* 0x000fe200000e0000 */
[----:B-1----:R-:W-:Y:S01]  /*46a0*/  @!P4 IMAD.X R0, RZ, RZ, R31, P0 ;  /* 0x000000ffff00c224 */ /* 0x002fe200000e061f */
[----:B------:R-:W-:Y:S01]  /*46b0*/  @!UP1 UIADD3 UR10, UPT, UPT, UR34, 0xc0, URZ ;  /* 0x000000c0220a9890 */ /* 0x000fe2000fffe0ff */
[----:B------:R-:W-:Y:S01]  /*46c0*/  ISETP.NE.AND P0, PT, R28, 0x2, PT ;  /* 0x000000021c00780c */ /* 0x000fe20003f05270 */
[----:B------:R-:W-:Y:S01]  /*46d0*/  UMOV UR11, UR35 ;  /* 0x00000023000b7c82 */ /* 0x000fe20008000000 */
[----:B------:R-:W-:Y:S01]  /*46e0*/  UMOV UR12, UR36 ;  /* 0x00000024000c7c82 */ /* 0x000fe20008000000 */
[----:B------:R-:W-:Y:S01]  /*46f0*/  @!P4 R2UR UR8, R0 ;  /* 0x000000000008c2ca */ /* 0x000fe200000e0000 */
[----:B------:R-:W-:Y:S01]  /*4700*/  IMAD.IADD R14, R10, 0x1, R94 ;  /* 0x000000010a0e7824 */ /* 0x000fe200078e025e */
[----:B------:R-:W-:Y:S01]  /*4710*/  @P3 R2UR UR36, R26 ;  /* 0x000000001a2432ca */ /* 0x000fe200000e0000 */
[----:B------:R-:W-:Y:S01]  /*4720*/  IMAD.IADD R15, R11, 0x1, R95 ;  /* 0x000000010b0f7824 */ /* 0x000fe200078e025f */
[----:B------:R-:W-:Y:S02]  /*4730*/  SEL R0, RZ, 0x1, P0 ;  /* 0x00000001ff007807 */ /* 0x000fe40000000000 */
[----:B------:R-:W-:Y:S01]  /*4740*/  LOP3.LUT R29, R29, 0x1, RZ, 0x3c, !PT ;  /* 0x000000011d1d7812 */ /* 0x000fe200078e3cff */
[----:B------:R-:W-:Y:S01]  /*4750*/  IMAD.U32 R8, RZ, RZ, UR9 ;  /* 0x00000009ff087e24 */ /* 0x000fe2000f8e00ff */
[----:B------:R-:W-:Y:S01]  /*4760*/  @!UP1 UIADD3 UR9, UPT, UPT, UR7, 0x58, URZ ;  /* 0x0000005807099890 */ /* 0x000fe2000fffe0ff */
[----:B------:R-:W-:Y:S02]  /*4770*/  LOP3.LUT R27, R27, R0, RZ, 0x3c, !PT ;  /* 0x000000001b1b7212 */ /* 0x000fe400078e3cff */
[----:B------:R-:W-:Y:S02]  /*4780*/  SEL R28, R28, RZ, P0 ;  /* 0x000000ff1c1c7207 */ /* 0x000fe40000000000 */
[----:B------:R-:W-:Y:S01]  /*4790*/  IMAD.U32 R9, RZ, RZ, UR8 ;  /* 0x00000008ff097e24 */ /* 0x000fe2000f8e00ff */
[----:B------:R-:W-:Y:S01]  /*47a0*/  @!P4 R2UR UR14, R8 ;  /* 0x00000000080ec2ca */ /* 0x000fe200000e0000 */
[----:B------:R-:W-:Y:S01]  /*47b0*/  @!UP1 UIADD3 UR8, UPT, UPT, UR7, 0x3200, URZ ;  /* 0x0000320007089890 */ /* 0x000fe2000fffe0ff */
[----:B------:R-:W-:Y:S02]  /*47c0*/  VOTEU.ALL UP1, P4 ;  /* 0x0000000000ff7886 */ /* 0x000fe40002020000 */
[----:B------:R-:W-:Y:S11]  /*47d0*/  @!P4 R2UR UR15, R9 ;  /* 0x00000000090fc2ca */ /* 0x000ff600000e0000 */
[----:B------:R-:W-:Y:S02]  /*47e0*/  @!UPT UIADD3 URZ, UPT, UPT, URZ, URZ, URZ ;  /* 0x000000fffffff290 */ /* 0x000fe4000fffe0ff */
[----:B------:R2:W-:Y:S01]  /*47f0*/  @!UP1 UTMALDG.3D [UR8], [UR14], desc[UR18] ;  /* 0x000012080e0095b4 */ /* 0x0005e20008011000 */
[----:B------:R2:W-:Y:S01]  /*4800*/  @!P4 SYNCS.ARRIVE.TRANS64.RED.A0TR RZ, [UR7+0x58], R25 ;  /* 0x00005819ffffc9a7 */ /* 0x0005e20008300407 */
[----:B------:R-:W-:Y:S01]  /*4810*/  UPLOP3.LUT UP1, UPT, UPT, UPT, UPT, 0x80, 0x8 ;  /* 0x000000000008789c */ /* 0x000fe20003f2f070 */
[----:B------:R-:W-:Y:S01]  /*4820*/  SYNCS.ARRIVE.TRANS64.RED.A1T0 RZ, [UR13], RZ ;  /* 0x000000ffffff79a7 */ /* 0x000fe2000810040d */
[----:B------:R-:W-:Y:S09]  /*4830*/  @P3 BRA `(.L_x_78) ;  /* 0xfffffff000a03947 */ /* 0x000ff2000383ffff */
[----:B------:R-:W-:-:S04]  /*4840*/  SHF.L.U32 R2, R29, 0x1f, RZ ;  /* 0x0000001f1d027819 */ /* 0x000fc800000006ff */
[----:B------:R-:W1:Y:S02]  /*4850*/  SYNCS.PHASECHK.TRANS64.TRYWAIT P0, [UR7+0x60], R2 ;  /* 0x00006002ff0075a7 */ /* 0x000e640008001107 */
[----:B-1----:R-:W-:Y:S05]  /*4860*/  @!P0 BRA `(.L_x_79) ;  /* 0x0000004c00d08947 */ /* 0x002fea0003800000 */
.L_x_163:
[----:B------:R-:W3:Y:S02]  /*4870*/  SYNCS.PHASECHK.TRANS64.TRYWAIT P0, [UR7+0x68], R2 ;  /* 0x00006802ff0075a7 */ /* 0x000ee40008001107 */
[----:B---3--:R-:W-:Y:S05]  /*4880*/  @!P0 BRA `(.L_x_80) ;  /* 0x0000004c00e08947 */ /* 0x008fea0003800000 */
.L_x_165:
[----:B------:R-:W3:Y:S02]  /*4890*/  SYNCS.PHASECHK.TRANS64.TRYWAIT P0, [UR7+0x70], R2 ;  /* 0x00007002ff0075a7 */ /* 0x000ee40008001107 */
[----:B---3--:R-:W-:Y:S05]  /*48a0*/  @!P0 BRA `(.L_x_81) ;  /* 0x0000004c00f08947 */ /* 0x008fea0003800000 */
.L_x_167:
[----:B-1----:R-:W-:-:S07]  /*48b0*/  MOV R0, UR7 ;  /* 0x0000000700007c02 */ /* 0x002fce0008000f00 */
.L_x_82:
[----:B-1----:R-:W-:-:S04]  /*48c0*/  SHF.L.U32 R2, R29, 0x1f, RZ ;  /* 0x0000001f1d027819 */ /* 0x002fc800000006ff */
[----:B------:R1:W3:Y:S03]  /*48d0*/  SYNCS.PHASECHK.TRANS64.TRYWAIT P0, [R0+URZ+0x78], R2 ;  /* 0x00007802000075a7 */ /* 0x0002e600080011ff */
[----:B---3--:R-:W-:Y:S05]  /*48e0*/  @!P0 NANOSLEEP.SYNCS 0x989680 ;  /* 0x009896800000895d */ /* 0x008fea0003900000 */
[----:B------:R-:W3:Y:S02]  /*48f0*/  @!P0 SYNCS.PHASECHK.TRANS64 P0, [R0+URZ+0x78], R2 ;  /* 0x00007802000085a7 */ /* 0x000ee400080010ff */
[----:B--23--:R-:W-:Y:S05]  /*4900*/  @P0 EXIT ;  /* 0x000000000000094d */ /* 0x00cfea0003800000 */
[----:B------:R-:W-:Y:S05]  /*4910*/  BRA `(.L_x_82) ;  /* 0xfffffffc00e87947 */ /* 0x000fea000383ffff */
.L_x_67:
[----:B------:R-:W-:-:S06]  /*4920*/  UISETP.GE.AND UP1, UPT, UR8, 0x4, UPT ;  /* 0x000000040800788c */ /* 0x000fcc000bf26270 */
[----:B------:R-:W-:-:S13]  /*4930*/  PLOP3.LUT P0, PT, PT, PT, UP1, 0x80, 0x8 ;  /* 0x000000000008781c */ /* 0x000fda0003f0f018 */
[----:B------:R-:W-:Y:S05]  /*4940*/  @!P0 EXIT ;  /* 0x000000000000894d */ /* 0x000fea0003800000 */
[----:B------:R-:W-:Y:S01]  /*4950*/  BAR.SYNC.DEFER_BLOCKING 0x6, 0xa0 ;  /* 0x0182800000007b1d */ /* 0x000fe20000010000 */
[C---:B------:R-:W-:Y:S01]  /*4960*/  IMAD.SHL.U32 R3, R108.reuse, 0x40, RZ ;  /* 0x000000406c037824 */ /* 0x040fe200078e00ff */
[C---:B------:R-:W-:Y:S01]  /*4970*/  LOP3.LUT R110, R108.reuse, 0x60, RZ, 0xc0, !PT ;  /* 0x000000606c6e7812 */ /* 0x040fe200078ec0ff */
[C---:B------:R-:W-:Y:S01]  /*4980*/  IMAD.SHL.U32 R100, R108.reuse, 0x20, RZ ;  /* 0x000000206c647824 */ /* 0x040fe200078e00ff */
[----:B------:R-:W-:Y:S01]  /*4990*/  CS2R R106, SRZ ;  /* 0x00000000006a7805 */ /* 0x000fe2000001ff00 */
[C---:B------:R-:W-:Y:S01]  /*49a0*/  IMAD.SHL.U32 R4, R108.reuse, 0x2, RZ ;  /* 0x000000026c047824 */ /* 0x040fe200078e00ff */
[----:B------:R-:W-:Y:S02]  /*49b0*/  UMOV UR49, 0x400 ;  /* 0x0000040000317882 */ /* 0x000fe40000000000 */
[----:B------:R-:W1:Y:S01]  /*49c0*/  LDC R99, c[0x0][0x370] ;  /* 0x0000dc00ff637b82 */ /* 0x000e620000000800 */
[----:B------:R-:W-:Y:S01]  /*49d0*/  ULEA UR49, UR37, UR49, 0x18 ;  /* 0x0000003125317291 */ /* 0x000fe2000f8ec0ff */
[----:B------:R-:W-:Y:S01]  /*49e0*/  LOP3.LUT R2, R3, 0x180, RZ, 0xc0, !PT ;  /* 0x0000018003027812 */ /* 0x000fe200078ec0ff */
[----:B------:R-:W-:Y:S01]  /*49f0*/  IMAD.U32 R46, R108, 0x10000, RZ ;  /* 0x000100006c2e7824 */ /* 0x000fe200078e00ff */
[----:B------:R-:W-:Y:S01]  /*4a00*/  LOP3.LUT R100, R100, 0xc00, RZ, 0xc0, !PT ;  /* 0x00000c0064647812 */ /* 0x000fe200078ec0ff */
[----:B------:R-:W-:Y:S01]  /*4a10*/  UIADD3 UR4, UPT, UPT, UR49, 0x4200, URZ ;  /* 0x0000420031047890 */ /* 0x000fe2000fffe0ff */
[----:B------:R-:W-:Y:S01]  /*4a20*/  LOP3.LUT R4, R2, 0x20, R4, 0xf8, !PT ;  /* 0x0000002002047812 */ /* 0x000fe200078ef804 */
[----:B------:R-:W-:Y:S01]  /*4a30*/  IMAD.SHL.U32 R2, R108, 0x8, RZ ;  /* 0x000000086c027824 */ /* 0x000fe200078e00ff */
[----:B------:R-:W2:Y:S01]  /*4a40*/  LDC R42, c[0x0][0xb0c] ;  /* 0x0002c300ff2a7b82 */ /* 0x000ea20000000800 */
[----:B------:R-:W-:Y:S01]  /*4a50*/  LOP3.LUT R100, R100, 0x40, R3, 0xf8, !PT ;  /* 0x0000004064647812 */ /* 0x000fe200078ef803 */
[----:B------:R-:W-:Y:S01]  /*4a60*/  IMAD.MOV.U32 R45, RZ, RZ, RZ ;  /* 0x000000ffff2d7224 */ /* 0x000fe200078e00ff */
[----:B------:R-:W-:Y:S01]  /*4a70*/  LOP3.LUT R46, R46, 0x600000, RZ, 0xc0, !PT ;  /* 0x006000002e2e7812 */ /* 0x000fe200078ec0ff */
[----:B------:R-:W-:Y:S01]  /*4a80*/  IMAD.MOV.U32 R112, RZ, RZ, RZ ;  /* 0x000000ffff707224 */ /* 0x000fe200078e00ff */
[----:B------:R-:W-:-:S02]  /*4a90*/  LOP3.LUT R108, R108, 0x2, RZ, 0xc0, !PT ;  /* 0x000000026c6c7812 */ /* 0x000fc400078ec0ff */
[----:B------:R-:W-:Y:S02]  /*4aa0*/  CS2R R104, SRZ ;  /* 0x0000000000687805 */ /* 0x000fe4000001ff00 */
[----:B------:R-:W-:Y:S01]  /*4ab0*/  LOP3.LUT R2, R4, 0x30, R2, 0x78, !PT ;  /* 0x0000003004027812 */ /* 0x000fe200078e7802 */
[----:B------:R-:W4:Y:S01]  /*4ac0*/  LDC R97, c[0x0][0xb20] ;  /* 0x0002c800ff617b82 */ /* 0x000f220000000800 */
[----:B------:R-:W3:Y:S01]  /*4ad0*/  LDS R0, [UR49+0x140] ;  /* 0x00014031ff007984 */ /* 0x000ee20008000800 */
[----:B------:R-:W-:Y:S01]  /*4ae0*/  LOP3.LUT R100, R100, 0x200, R3, 0xf8, !PT ;  /* 0x0000020064647812 */ /* 0x000fe200078ef803 */
[----:B------:R-:W-:Y:S01]  /*4af0*/  IMAD.MOV R102, RZ, RZ, -R108 ;  /* 0x000000ffff667224 */ /* 0x000fe200078e0a6c */
[----:B------:R-:W1:Y:S01]  /*4b00*/  LDCU.64 UR52, c[0x0][0x348] ;  /* 0x00006900ff3477ac */ /* 0x000e620008000a00 */
[----:B------:R-:W-:Y:S01]  /*4b10*/  IMAD.U32 R109, RZ, RZ, UR4 ;  /* 0x00000004ff6d7e24 */ /* 0x000fe2000f8e00ff */
[----:B------:R-:W-:Y:S02]  /*4b20*/  LOP3.LUT R100, R100, R2, RZ, 0xfc, !PT ;  /* 0x0000000264647212 */ /* 0x000fe400078efcff */
[----:B------:R-:W1:Y:S01]  /*4b30*/  LDC R41, c[0x0][0xb30] ;  /* 0x0002cc00ff297b82 */ /* 0x000e620000000800 */
[----:B------:R-:W1:Y:S01]  /*4b40*/  LDCU.64 UR38, c[0x0][0x888] ;  /* 0x00011100ff2677ac */ /* 0x000e620008000a00 */
[----:B------:R-:W1:Y:S06]  /*4b50*/  LDCU.64 UR44, c[0x0][0x890] ;  /* 0x00011200ff2c77ac */ /* 0x000e6c0008000a00 */
[----:B------:R-:W1:Y:S01]  /*4b60*/  LDC.64 R92, c[0x0][0xb10] ;  /* 0x0002c400ff5c7b82 */ /* 0x000e620000000a00 */
[----:B------:R-:W-:-:S07]  /*4b70*/  UIADD3 UR48, UPT, UPT, UR49, 0x200, URZ ;  /* 0x0000020031307890 */ /* 0x000fce000fffe0ff */
[----:B------:R-:W1:Y:S08]  /*4b80*/  LDC.64 R38, c[0x0][0xb18] ;  /* 0x0002c600ff267b82 */ /* 0x000e700000000a00 */
[----:B------:R-:W1:Y:S08]  /*4b90*/  LDC.64 R36, c[0x0][0xb28] ;  /* 0x0002ca00ff247b82 */ /* 0x000e700000000a00 */
[----:B------:R-:W1:Y:S01]  /*4ba0*/  LDC.64 R90, c[0x0][0x8b0] ;  /* 0x00022c00ff5a7b82 */ /* 0x000e620000000a00 */
[----:B---3--:R-:W-:-:S07]  /*4bb0*/  IMAD.IADD R46, R0, 0x1, R46 ;  /* 0x00000001002e7824 */ /* 0x008fce00078e022e */
[----:B------:R-:W3:Y:S08]  /*4bc0*/  LDC.64 R88, c[0x0][0x8a8] ;  /* 0x00022a00ff587b82 */ /* 0x000ef00000000a00 */
[----:B--2-4-:R-:W1:Y:S02]  /*4bd0*/  LDC R98, c[0x0][0x374] ;  /* 0x0000dd00ff627b82 */ /* 0x014e640000000800 */
.L_x_124:
[----:B------:R-:W-:Y:S02]  /*4be0*/  LEA R0, R112, UR49, 0x3 ;  /* 0x0000003170007c11 */ /* 0x000fe4000f8e18ff */
[----:B------:R-:W-:Y:S02]  /*4bf0*/  SHF.L.U32 R2, R106, 0x1f, RZ ;  /* 0x0000001f6a027819 */ /* 0x000fe400000006ff */
[----:B------:R-:W-:Y:S02]  /*4c00*/  LEA R16, R112, UR49, 0x4 ;  /* 0x0000003170107c11 */ /* 0x000fe4000f8e20ff */
[----:B------:R-:W2:Y:S02]  /*4c10*/  SYNCS.PHASECHK.TRANS64.TRYWAIT P0, [R0+URZ+0x90], R2 ;  /* 0x00009002000075a7 */ /* 0x000ea400080011ff */
[----:B-12---:R-:W-:Y:S05]  /*4c20*/  @!P0 BRA `(.L_x_83) ;  /* 0x0000004c00288947 */ /* 0x006fea0003800000 */
.L_x_168:
[----:B------:R-:W4:Y:S01]  /*4c30*/  LDC.64 R10, c[0x0][0xb10] ;  /* 0x0002c400ff0a7b82 */ /* 0x000f220000000a00 */
[----:B------:R-:W3:Y:S01]  /*4c40*/  LDS.128 R16, [R16+0x120] ;  /* 0x0001200010107984 */ /* 0x000ee20000000c00 */
[----:B-1----:R-:W-:Y:S01]  /*4c50*/  ISETP.NE.AND P1, PT, R41, 0x1, PT ;  /* 0x000000012900780c */ /* 0x002fe20003f25270 */
[----:B--2---:R-:W-:Y:S01]  /*4c60*/  VIADD R0, R0, 0xa0 ;  /* 0x000000a000007836 */ /* 0x004fe20000000000 */
[----:B------:R-:W-:Y:S04]  /*4c70*/  ISETP.GE.AND P0, PT, R40, 0x1, PT ;  /* 0x000000012800780c */ /* 0x000fe80003f06270 */
[----:B------:R-:W1:Y:S01]  /*4c80*/  LDC.64 R8, c[0x0][0xb18] ;  /* 0x0002c600ff087b82 */ /* 0x000e620000000a00 */
[----:B------:R-:W-:Y:S01]  /*4c90*/  PRMT R0, RZ, 0x654, R0 ;  /* 0x00000654ff007816 */ /* 0x000fe20000000000 */
[----:B------:R-:W-:Y:S01]  /*4ca0*/  @!PT LDS RZ, [RZ] ;  /* 0x00000000fffff984 */ /* 0x000fe20000000800 */
[----:B------:R-:W-:Y:S01]  /*4cb0*/  @!PT LDS RZ, [RZ] ;  /* 0x00000000fffff984 */ /* 0x000fe20000000800 */
[----:B------:R-:W-:Y:S01]  /*4cc0*/  @!PT LDS RZ, [RZ] ;  /* 0x00000000fffff984 */ /* 0x000fe20000000800 */
[----:B------:R-:W-:Y:S01]  /*4cd0*/  @!PT LDS RZ, [RZ] ;  /* 0x00000000fffff984 */ /* 0x000fe20000000800 */
[----:B------:R2:W-:Y:S06]  /*4ce0*/  MEMBAR.ALL.CTA ;  /* 0x0000000000007992 */ /* 0x0005ec0000008000 */
[----:B--2---:R-:W2:Y:S01]  /*4cf0*/  FENCE.VIEW.ASYNC.S ;  /* 0x00000000000073c6 */ /* 0x004ea20000000000 */
[----:B------:R-:W1:Y:S08]  /*4d00*/  @!P1 LDC R12, c[0x0][0xb20] ;  /* 0x0002c800ff0c9b82 */ /* 0x000e700000000800 */
[----:B------:R-:W1:Y:S01]  /*4d10*/  @!P1 LDC R7, c[0x0][0xb0c] ;  /* 0x0002c300ff079b82 */ /* 0x000e620000000800 */
[----:B--2---:R2:W-:Y:S01]  /*4d20*/  SYNCS.ARRIVE.TRANS64.RED.A1T0 RZ, [R0+URZ], RZ ;  /* 0x000000ff00ff79a7 */ /* 0x0045e200081004ff */
[----:B---3--:R-:W-:Y:S04]  /*4d30*/  LOP3.LUT P4, RZ, R18, 0x1, RZ, 0xc0, !PT ;  /* 0x0000000112ff7812 */ /* 0x008fe8000788c0ff */
[----:B------:R-:W-:Y:S09]  /*4d40*/  P2R R111, PR, RZ, 0x10 ;  /* 0x00000010ff6f7803 */ /* 0x000ff20000000000 */
[----:B------:R-:W-:Y:S02]  /*4d50*/  @P4 MOV R44, R16 ;  /* 0x00000010002c4202 */ /* 0x000fe40000000f00 */
[----:B------:R-:W-:Y:S01]  /*4d60*/  @P4 LOP3.LUT R43, R17, 0xffff, RZ, 0xc0, !PT ;  /* 0x0000ffff112b4812 */ /* 0x000fe200078ec0ff */
[----:B--2-4-:R-:W-:Y:S06]  /*4d70*/  @!P0 BRA `(.L_x_84) ;  /* 0x0000000000a48947 */ /* 0x014fec0003800000 */
[----:B------:R-:W-:Y:S01]  /*4d80*/  IMAD.HI.U32 R0, R98, R39, RZ ;  /* 0x0000002762007227 */ /* 0x000fe200078e00ff */
[----:B------:R-:W-:Y:S02]  /*4d90*/  ISETP.NE.AND P0, PT, R38, 0x1, PT ;  /* 0x000000012600780c */ /* 0x000fe40003f05270 */
[----:B------:R-:W-:Y:S01]  /*4da0*/  ISETP.NE.AND P2, PT, R40, 0x1, PT ;  /* 0x000000012800780c */ /* 0x000fe20003f45270 */
[----:B------:R-:W-:Y:S01]  /*4db0*/  IMAD.HI.U32 R4, R99, R92, RZ ;  /* 0x0000005c63047227 */ /* 0x000fe200078e00ff */
[----:B------:R-:W-:Y:S02]  /*4dc0*/  SHF.R.U32.HI R0, RZ, R97, R0 ;  /* 0x00000061ff007219 */ /* 0x000fe40000011600 */
[----:B------:R-:W-:Y:S01]  /*4dd0*/  ISETP.NE.AND P3, PT, R42, 0x1, PT ;  /* 0x000000012a00780c */ /* 0x000fe20003f65270 */
[----:B------:R-:W-:Y:S01]  /*4de0*/  IMAD.HI.U32 R6, R43, R39, RZ ;  /* 0x000000272b067227 */ /* 0x000fe200078e00ff */
[-C--:B------:R-:W-:Y:S02]  /*4df0*/  SHF.R.U32.HI R4, RZ, R93.reuse, R4 ;  /* 0x0000005dff047219 */ /* 0x080fe40000011604 */
[----:B------:R-:W-:Y:S01]  /*4e00*/  SEL R0, R98, R0, !P0 ;  /* 0x0000000062007207 */ /* 0x000fe20004000000 */
[----:B------:R-:W-:Y:S01]  /*4e10*/  IMAD.HI.U32 R5, R44, R92, RZ ;  /* 0x0000005c2c057227 */ /* 0x000fe200078e00ff */
[----:B------:R-:W-:Y:S03]  /*4e20*/  SEL R4, R99, R4, !P3 ;  /* 0x0000000463047207 */ /* 0x000fe60005800000 */
[-C--:B------:R-:W-:Y:S01]  /*4e30*/  IMAD.HI.U32 R3, R0, R36.reuse, RZ ;  /* 0x0000002400037227 */ /* 0x080fe200078e00ff */
[----:B------:R-:W-:Y:S03]  /*4e40*/  SHF.R.U32.HI R5, RZ, R93, R5 ;  /* 0x0000005dff057219 */ /* 0x000fe60000011605 */
[----:B------:R-:W-:Y:S01]  /*4e50*/  IMAD.HI.U32 R2, R4, R36, RZ ;  /* 0x0000002404027227 */ /* 0x000fe200078e00ff */
[----:B------:R-:W-:Y:S02]  /*4e60*/  @P2 SHF.R.U32.HI R0, RZ, R37, R3 ;  /* 0x00000025ff002219 */ /* 0x000fe40000011603 */
[----:B------:R-:W-:Y:S02]  /*4e70*/  SHF.R.U32.HI R3, RZ, R97, R6 ;  /* 0x00000061ff037219 */ /* 0x000fe40000011606 */
[----:B------:R-:W-:Y:S01]  /*4e80*/  @P2 SHF.R.U32.HI R4, RZ, R37, R2 ;  /* 0x00000025ff042219 */ /* 0x000fe20000011602 */
[----:B------:R-:W-:Y:S01]  /*4e90*/  IMAD R0, R40, R0, RZ ;  /* 0x0000000028007224 */ /* 0x000fe200078e02ff */
[----:B------:R-:W-:Y:S02]  /*4ea0*/  SEL R3, R43, R3, !P0 ;  /* 0x000000032b037207 */ /* 0x000fe40004000000 */
[----:B------:R-:W-:Y:S01]  /*4eb0*/  SEL R2, R44, R5, !P3 ;  /* 0x000000052c027207 */ /* 0x000fe20005800000 */
[----:B------:R-:W-:Y:S01]  /*4ec0*/  IMAD R5, R40, R4, RZ ;  /* 0x0000000428057224 */ /* 0x000fe200078e02ff */
[C---:B------:R-:W-:Y:S01]  /*4ed0*/  ISETP.GE.AND P0, PT, R3.reuse, R0, PT ;  /* 0x000000000300720c */ /* 0x040fe20003f06270 */
[C---:B------:R-:W-:Y:S03]  /*4ee0*/  IMAD.HI.U32 R0, R3.reuse, R36, RZ ;  /* 0x0000002403007227 */ /* 0x040fe600078e00ff */
[C---:B------:R-:W-:Y:S02]  /*4ef0*/  ISETP.GE.OR P0, PT, R2.reuse, R5, P0 ;  /* 0x000000050200720c */ /* 0x040fe40000706670 */
[----:B------:R-:W-:Y:S04]  /*4f00*/  SHF.R.U32.HI R0, RZ, R37, R0 ;  /* 0x00000025ff007219 */ /* 0x000fe80000011600 */
[C---:B------:R-:W-:Y:S05]  /*4f10*/  SEL R6, R3.reuse, R0, !P2 ;  /* 0x0000000003067207 */ /* 0x040fea0005000000 */
        /* <DEDUP_REMOVED lines=14> */
[----:B------:R-:W-:Y:S07]  /*5000*/  IMAD R43, R3, R38, R43 ;  /* 0x00000026032b7224 */ /* 0x000fee00078e022b */
.L_x_84:
[----:B-1----:R-:W-:Y:S01]  /*5010*/  @!P1 ISETP.NE.AND P0, PT, R8, 0x1, PT ;  /* 0x000000010800980c */ /* 0x002fe20003f05270 */
[----:B------:R-:W-:Y:S01]  /*5020*/  @!P1 IMAD.HI.U32 R0, R44, R10, RZ ;  /* 0x0000000a2c009227 */ /* 0x000fe200078e00ff */
[----:B------:R-:W-:Y:S01]  /*5030*/  @!P1 ISETP.NE.AND P2, PT, R7, 0x1, PT ;  /* 0x000000010700980c */ /* 0x000fe20003f45270 */
[----:B------:R-:W-:Y:S01]  /*5040*/  ULOP3.LUT UP0, URZ, UR48, 0x1b0, URZ, 0xc0, !UPT ;  /* 0x000001b030ff7892 */ /* 0x000fe2000f80c0ff */
[----:B------:R-:W-:Y:S01]  /*5050*/  R2UR UR42, R15 ;  /* 0x000000000f2a72ca */ /* 0x000fe200000e0000 */
[C---:B------:R-:W-:Y:S01]  /*5060*/  @!P1 IMAD.HI.U32 R2, R43.reuse, R9, RZ ;  /* 0x000000092b029227 */ /* 0x040fe200078e00ff */
[----:B------:R-:W-:Y:S02]  /*5070*/  @!P1 SHF.R.U32.HI R0, RZ, R11, R0 ;  /* 0x0000000bff009219 */ /* 0x000fe40000011600 */
[----:B------:R-:W-:Y:S01]  /*5080*/  R2UR UR41, R14 ;  /* 0x000000000e2972ca */ /* 0x000fe200000e0000 */
[----:B------:R-:W-:Y:S01]  /*5090*/  VIADD R112, R112, 0x1 ;  /* 0x0000000170707836 */ /* 0x000fe20000000000 */
[----:B------:R-:W-:Y:S02]  /*50a0*/  @!P1 SHF.R.U32.HI R2, RZ, R12, R2 ;  /* 0x0000000cff029219 */ /* 0x000fe40000011602 */
[----:B------:R-:W-:Y:S02]  /*50b0*/  @!P1 SEL R3, R44, R0, !P2 ;  /* 0x000000002c039207 */ /* 0x000fe40005000000 */
[----:B------:R-:W-:Y:S02]  /*50c0*/  @!P1 SEL R2, R43, R2, !P0 ;  /* 0x000000022b029207 */ /* 0x000fe40004000000 */
[----:B------:R-:W-:Y:S01]  /*50d0*/  @P4 SHF.R.U32.HI R103, RZ, 0x10, R17 ;  /* 0x00000010ff674819 */ /* 0x000fe20000011611 */
[----:B------:R-:W-:Y:S02]  /*50e0*/  USHF.L.U32 UR42, UR42, 0x6, URZ ;  /* 0x000000062a2a7899 */ /* 0x000fe400080006ff */
[----:B------:R-:W-:Y:S02]  /*50f0*/  @!P1 IMAD.IADD R0, R2, 0x1, -R3 ;  /* 0x0000000102009824 */ /* 0x000fe400078e0a03 */
[----:B------:R-:W-:Y:S01]  /*5100*/  @!P1 IMAD.IADD R2, R3, 0x1, -R2 ;  /* 0x0000000103029824 */ /* 0x000fe200078e0a02 */
[----:B------:R-:W-:Y:S01]  /*5110*/  USHF.L.U32 UR41, UR41, 0x8, URZ ;  /* 0x0000000829297899 */ /* 0x000fe200080006ff */
[----:B------:R-:W-:Y:S02]  /*5120*/  @!P1 IMAD R44, R0, R7, R44 ;  /* 0x00000007002c9224 */ /* 0x000fe400078e022c */
[----:B------:R-:W-:Y:S01]  /*5130*/  @!P1 IMAD R43, R2, R8, R43 ;  /* 0x00000008022b9224 */ /* 0x000fe200078e022b */
[----:B------:R-:W-:Y:S08]  /*5140*/  BRA.U !UP0, `(.L_x_85) ;  /* 0x0000000108407547 */ /* 0x000ff0000b800000 */
[----:B------:R-:W1:Y:S01]  /*5150*/  LDCU.64 UR8, c[0x4][0x88] ;  /* 0x01001100ff0877ac */ /* 0x000e620008000a00 */
[----:B------:R-:W-:Y:S01]  /*5160*/  MOV R3, 0x0 ;  /* 0x0000000000037802 */ /* 0x000fe20000000f00 */
[----:B------:R-:W-:Y:S02]  /*5170*/  HFMA2 R12, -RZ, RZ, 0, 5.9604644775390625e-08 ;  /* 0x00000001ff0c7431 */ /* 0x000fe400000001ff */
[----:B------:R-:W-:Y:S02]  /*5180*/  IMAD.MOV.U32 R8, RZ, RZ, 0x70 ;  /* 0x00000070ff087424 */ /* 0x000fe400078e00ff */
[----:B------:R-:W-:Y:S01]  /*5190*/  IMAD.MOV.U32 R13, RZ, RZ, RZ ;  /* 0x000000ffff0d7224 */ /* 0x000fe200078e00ff */
[----:B------:R-:W2:Y:S01]  /*51a0*/  LDCU.64 UR6, c[0x4][0x90] ;  /* 0x01001200ff0677ac */ /* 0x000ea20008000a00 */
[----:B------:R-:W3:Y:S01]  /*51b0*/  LDC.64 R2, c[0x4][R3] ;  /* 0x0100000003027b82 */ /* 0x000ee20000000a00 */
[----:B------:R-:W4:Y:S01]  /*51c0*/  LDCU.64 UR4, c[0x4][0x8] ;  /* 0x01000100ff0477ac */ /* 0x000f220008000a00 */
[----:B-1----:R-:W-:Y:S01]  /*51d0*/  MOV R5, UR9 ;  /* 0x0000000900057c02 */ /* 0x002fe20008000f00 */
[----:B------:R-:W-:Y:S01]  /*51e0*/  IMAD.U32 R4, RZ, RZ, UR8 ;  /* 0x00000008ff047e24 */ /* 0x000fe2000f8e00ff */
[----:B--2---:R-:W-:Y:S01]  /*51f0*/  MOV R7, UR7 ;  /* 0x0000000700077c02 */ /* 0x004fe20008000f00 */
[----:B------:R-:W-:Y:S01]  /*5200*/  IMAD.U32 R6, RZ, RZ, UR6 ;  /* 0x00000006ff067e24 */ /* 0x000fe2000f8e00ff */
[----:B----4-:R-:W-:Y:S01]  /*5210*/  MOV R11, UR5 ;  /* 0x00000005000b7c02 */ /* 0x010fe20008000f00 */
[----:B------:R-:W-:Y:S02]  /*5220*/  IMAD.U32 R10, RZ, RZ, UR4 ;  /* 0x00000004ff0a7e24 */ /* 0x000fe4000f8e00ff */
[----:B------:R-:W-:Y:S07]  /*5230*/  LEPC R20, `(.L_x_85) ;  /* 0x000000001014794e */ /* 0x000fee0000000000 */
[----:B---3-5:R-:W-:Y:S05]  /*5240*/  CALL.ABS.NOINC R2 ;  /* 0x0000000002007343 */ /* 0x028fea0003c00000 */
.L_x_85:
[----:B------:R-:W-:Y:S01]  /*5250*/  LOP3.LUT P0, RZ, R109, 0x1b0, RZ, 0xc0, !PT ;  /* 0x000001b06dff7812 */ /* 0x000fe2000780c0ff */
[----:B------:R-:W-:Y:S11]  /*5260*/  BSSY.RECONVERGENT B6, `(.L_x_86) ;  /* 0x0000013000067945 */ /* 0x000ff60003800200 */
[----:B------:R-:W-:Y:S01]  /*5270*/  @!UPT UIADD3 URZ, UPT, UPT, URZ, URZ, URZ ;  /* 0x000000fffffff290 */ /* 0x000fe2000fffe0ff */
[----:B------:R-:W-:Y:S05]  /*5280*/  @!P0 BRA `(.L_x_87) ;  /* 0x0000000000408947 */ /* 0x000fea0003800000 */
        /* <DEDUP_REMOVED lines=16> */
.L_x_87:
[----:B------:R-:W-:Y:S05]  /*5390*/  BSYNC.RECONVERGENT B6 ;  /* 0x0000000000067941 */ /* 0x000fea0003800200 */
.L_x_86:
[----:B------:R-:W-:Y:S01]  /*53a0*/  ISETP.NE.U32.AND P4, PT, R90, RZ, PT ;  /* 0x000000ff5a00720c */ /* 0x000fe20003f85070 */
[----:B------:R-:W-:Y:S01]  /*53b0*/  UISETP.NE.AND UP2, UPT, UR50, URZ, UPT ;  /* 0x000000ff3200728c */ /* 0x000fe2000bf45270 */
[----:B------:R-:W-:Y:S01]  /*53c0*/  ISETP.NE.U32.AND P2, PT, RZ, UR38, PT ;  /* 0x00000026ff007c0c */ /* 0x000fe2000bf45070 */
[----:B------:R-:W-:Y:S01]  /*53d0*/  UISETP.NE.U32.AND UP1, UPT, UR44, URZ, UPT ;  /* 0x000000ff2c00728c */ /* 0x000fe2000bf25070 */
[----:B------:R-:W-:Y:S01]  /*53e0*/  ISETP.NE.AND.EX P4, PT, R91, RZ, PT, P4 ;  /* 0x000000ff5b00720c */ /* 0x000fe20003f85340 */
[----:B------:R-:W-:Y:S01]  /*53f0*/  UPLOP3.LUT UP0, UPT, UPT, UPT, UPT, 0x40, 0x4 ;  /* 0x000000000004789c */ /* 0x000fe20003f0e870 */
[----:B------:R-:W-:Y:S01]  /*5400*/  ISETP.NE.AND.EX P2, PT, RZ, UR39, PT, P2 ;  /* 0x00000027ff007c0c */ /* 0x000fe2000bf45320 */
[----:B------:R-:W-:Y:S01]  /*5410*/  UISETP.NE.AND.EX UP1, UPT, UR45, URZ, UPT, UP1 ;  /* 0x000000ff2d00728c */ /* 0x000fe2000bf25310 */
[----:B------:R-:W-:Y:S04]  /*5420*/  PLOP3.LUT P1, PT, PT, PT, UP2, 0x80, 0x8 ;  /* 0x000000000008781c */ /* 0x000fe80003f2f028 */
[----:B------:R-:W-:Y:S06]  /*5430*/  @UP2 UPLOP3.LUT UP0, UPT, UPT, UPT, UP1, 0x80, 0x8 ;  /* 0x000000000008289c */ /* 0x000fec0003f0f010 */
[----:B------:R-:W-:Y:S01]  /*5440*/  PLOP3.LUT P0, PT, PT, PT, UP0, 0x80, 0x8 ;  /* 0x000000000008781c */ /* 0x000fe20003f0f008 */
[----:B------:R-:W-:Y:S01]  /*5450*/  @!UPT UIADD3 URZ, UPT, UPT, URZ, URZ, URZ ;  /* 0x000000fffffff290 */ /* 0x000fe2000fffe0ff */
[----:B------:R-:W-:Y:S11]  /*5460*/  BRA.U !UP1, `(.L_x_88) ;  /* 0x0000000109387547 */ /* 0x000ff6000b800000 */
[----:B------:R-:W-:Y:S01]  /*5470*/  UISETP.NE.U32.AND UP0, UPT, UR38, URZ, UPT ;  /* 0x000000ff2600728c */ /* 0x000fe2000bf05070 */
[----:B------:R-:W-:Y:S02]  /*5480*/  HFMA2 R0, -RZ, RZ, 0, 5.9604644775390625e-08 ;  /* 0x00000001ff007431 */ /* 0x000fe400000001ff */
[----:B------:R-:W-:Y:S01]  /*5490*/  IMAD.MOV.U32 R96, RZ, RZ, 0x1 ;  /* 0x00000001ff607424 */ /* 0x000fe200078e00ff */
[----:B------:R-:W-:Y:S06]  /*54a0*/  UISETP.NE.AND.EX UP0, UPT, UR39, URZ, UPT, UP0 ;  /* 0x000000ff2700728c */ /* 0x000fec000bf05300 */
[----:B------:R-:W-:Y:S05]  /*54b0*/  PLOP3.LUT P3, PT, PT, PT, UP0, 0x80, 0x8 ;  /* 0x000000000008781c */ /* 0x000fea0003f6f008 */
[----:B------:R-:W1:Y:S01]  /*54c0*/  @UP0 LDCU.64 UR6, c[0x0][0x888] ;  /* 0x00011100ff0607ac */ /* 0x000e620008000a00 */
[----:B------:R-:W-:Y:S07]  /*54d0*/  @UP0 UIMAD UR4, UR36, UR44, URZ ;  /* 0x0000002c240402a4 */ /* 0x000fee000f8e02ff */
[----:B------:R-:W-:Y:S01]  /*54e0*/  @!P3 PRMT R96, R0, 0x7610, R96 ;  /* 0x000076100060b816 */ /* 0x000fe20000000060 */
[----:B-1----:R-:W-:Y:S03]  /*54f0*/  @UP0 UIMAD.WIDE UR6, UR4, 0x4, UR6 ;  /* 0x00000004040608a5 */ /* 0x002fe6000f8e0206 */
[----:B------:R-:W1:Y:S03]  /*5500*/  @!UP0 LDCU UR4, c[0x0][0x880] ;  /* 0x00011000ff0487ac */ /* 0x000e660008000800 */
[----:B------:R-:W-:Y:S01]  /*5510*/  IMAD.U32 R2, RZ, RZ, UR6 ;  /* 0x00000006ff027e24 */ /* 0x000fe2000f8e00ff */
[----:B------:R-:W-:Y:S05]  /*5520*/  MOV R3, UR7 ;  /* 0x0000000700037c02 */ /* 0x000fea0008000f00 */
[----:B-----5:R2:W5:Y:S02]  /*5530*/  @P3 LDG.E R49, desc[UR46][R2.64] ;  /* 0x0000002e02313981 */ /* 0x020564000c1e1900 */
[----:B-12---:R-:W-:Y:S02]  /*5540*/  @!P3 IMAD.U32 R49, RZ, RZ, UR4 ;  /* 0x00000004ff31be24 */ /* 0x006fe4000f8e00ff */
.L_x_88:
[----:B------:R-:W-:Y:S05]  /*5550*/  @!P4 BRA `(.L_x_89) ;  /* 0x000000000020c947 */ /* 0x000fea0003800000 */
[----:B------:R-:W-:Y:S04]  /*5560*/  ISETP.NE.U32.AND P3, PT, R88, RZ, PT ;  /* 0x000000ff5800720c */ /* 0x000fe80003f65070 */
[----:B------:R-:W-:Y:S11]  /*5570*/  ISETP.NE.AND.EX P3, PT, R89, RZ, PT, P3 ;  /* 0x000000ff5900720c */ /* 0x000ff60003f65330 */
[----:B------:R-:W-:Y:S02]  /*5580*/  @!UPT UIADD3 URZ, UPT, UPT, URZ, URZ, URZ ;  /* 0x000000fffffff290 */ /* 0x000fe4000fffe0ff */
[----:B------:R-:W1:Y:S01]  /*5590*/  @P3 LDC.64 R2, c[0x0][0x8a8] ;  /* 0x00022a00ff023b82 */ /* 0x000e620000000a00 */
[----:B------:R-:W-:Y:S04]  /*55a0*/  @P3 IMAD R0, R90, UR36, RZ ;  /* 0x000000245a003c24 */ /* 0x000fe8000f8e02ff */
[----:B-1----:R-:W-:Y:S05]  /*55b0*/  @P3 IMAD.WIDE R2, R0, 0x4, R2 ;  /* 0x0000000400023825 */ /* 0x002fea00078e0202 */
[----:B-----5:R1:W5:Y:S02]  /*55c0*/  @P3 LDG.E R47, desc[UR46][R2.64] ;  /* 0x0000002e022f3981 */ /* 0x020364000c1e1900 */
[----:B-1----:R-:W2:Y:S02]  /*55d0*/  @!P3 LDC R47, c[0x0][0x8a0] ;  /* 0x00022800ff2fbb82 */ /* 0x002ea40000000800 */
.L_x_89:
[----:B-----5:R-:W-:Y:S01]  /*55e0*/  FSETP.NEU.AND P4, PT, R49, RZ, PT ;  /* 0x000000ff3100720b */ /* 0x020fe20003f8d000 */
[----:B------:R-:W-:Y:S01]  /*55f0*/  BSSY B1, `(.L_x_90) ;  /* 0x0000042000017945 */ /* 0x000fe20003800000 */
[----:B------:R-:W-:Y:S01]  /*5600*/  SEL R5, RZ, 0xffffffff, P2 ;  /* 0xffffffffff057807 */ /* 0x000fe20001000000 */
[----:B------:R-:W-:Y:S01]  /*5610*/  IMAD.MOV.U32 R115, RZ, RZ, 0x1 ;  /* 0x00000001ff737424 */ /* 0x000fe200078e00ff */
[----:B------:R-:W-:Y:S02]  /*5620*/  LOP3.LUT P3, RZ, R96, 0xff, RZ, 0xc0, !PT ;  /* 0x000000ff60ff7812 */ /* 0x000fe4000786c0ff */
[----:B------:R-:W-:Y:S02]  /*5630*/  CS2R R86, SRZ ;  /* 0x0000000000567805 */ /* 0x000fe4000001ff00 */
[----:B------:R-:W-:Y:S02]  /*5640*/  @P1 SEL R0, RZ, 0xffffffff, P4 ;  /* 0xffffffffff001807 */ /* 0x000fe40002000000 */
[----:B------:R-:W-:Y:S02]  /*5650*/  CS2R R84, SRZ ;  /* 0x0000000000547805 */ /* 0x000fe4000001ff00 */
[----:B------:R-:W-:Y:S02]  /*5660*/  LEA R2, R105, UR49, 0x3 ;  /* 0x0000003169027c11 */ /* 0x000fe4000f8e18ff */
[----:B------:R-:W-:Y:S02]  /*5670*/  CS2R R82, SRZ ;  /* 0x0000000000527805 */ /* 0x000fe4000001ff00 */
[----:B------:R-:W-:Y:S02]  /*5680*/  @P0 SEL R0, R5, R0, !P3 ;  /* 0x0000000005000207 */ /* 0x000fe40005800000 */
[----:B------:R-:W-:Y:S02]  /*5690*/  CS2R R80, SRZ ;  /* 0x0000000000507805 */ /* 0x000fe4000001ff00 */
[----:B------:R-:W-:Y:S02]  /*56a0*/  LEA R113, R45, UR49, 0x3 ;  /* 0x000000312d717c11 */ /* 0x000fe4000f8e18ff */
[----:B------:R-:W-:Y:S02]  /*56b0*/  @P1 LOP3.LUT R0, R0, 0x1, RZ, 0xc0, !PT ;  /* 0x0000000100001812 */ /* 0x000fe400078ec0ff */
[----:B------:R-:W-:Y:S02]  /*56c0*/  SHF.L.U32 R3, R107, 0x1f, RZ ;  /* 0x0000001f6b037819 */ /* 0x000fe400000006ff */
[----:B------:R-:W-:Y:S02]  /*56d0*/  ISETP.NE.U32.OR P6, PT, R0, 0x1, !P1 ;  /* 0x000000010000780c */ /* 0x000fe40004fc5470 */
[----:B------:R-:W-:Y:S02]  /*56e0*/  PLOP3.LUT P2, PT, PT, PT, UP1, 0x80, 0x8 ;  /* 0x000000000008781c */ /* 0x000fe40003f4f018 */
[----:B------:R-:W-:Y:S02]  /*56f0*/  LEA.HI R48, R45, R45, RZ, 0x1 ;  /* 0x0000002d2d307211 */ /* 0x000fe400078f08ff */
[----:B------:R-:W-:Y:S02]  /*5700*/  SEL R4, RZ, 0xffffffff, P4 ;  /* 0xffffffffff047807 */ /* 0x000fe40002000000 */
[----:B------:R-:W-:Y:S05]  /*5710*/  P2R R118, PR, RZ, 0x40 ;  /* 0x00000040ff767803 */ /* 0x000fea0000000000 */
[----:B------:R-:W-:Y:S02]  /*5720*/  @P6 SHF.L.U32 R0, R104, 0x1f, RZ ;  /* 0x0000001f68006819 */ /* 0x000fe400000006ff */
[----:B------:R-:W-:Y:S02]  /*5730*/  @P2 SEL R4, R5, R4, !P3 ;  /* 0x0000000405042207 */ /* 0x000fe40005800000 */
[----:B------:R1:W3:Y:S02]  /*5740*/  @P6 SYNCS.PHASECHK.TRANS64.TRYWAIT P1, [R2+URZ+0x40], R0 ;  /* 0x00004000020065a7 */ /* 0x0002e400080211ff */
[----:B------:R-:W-:Y:S04]  /*5750*/  LOP3.LUT R4, R4, 0x1, RZ, 0xc0, !PT ;  /* 0x0000000104047812 */ /* 0x000fe800078ec0ff */
[----:B------:R-:W-:Y:S04]  /*5760*/  ISETP.NE.U32.AND P5, PT, R4, 0x1, PT ;  /* 0x000000010400780c */ /* 0x000fe80003fa5070 */
[----:B------:R-:W-:Y:S01]  /*5770*/  P2R R116, PR, RZ, 0x20 ;  /* 0x00000020ff747803 */ /* 0x000fe20000000000 */
[----:B------:R4:W2:Y:S01]  /*5780*/  SYNCS.PHASECHK.TRANS64.TRYWAIT P0, [R113+URZ+0xb0], R3 ;  /* 0x0000b003710075a7 */ /* 0x0008a200080011ff */
[C---:B-1----:R-:W-:Y:S01]  /*5790*/  IMAD.SHL.U32 R0, R48.reuse, 0x80, RZ ;  /* 0x0000008030007824 */ /* 0x042fe200078e00ff */
[----:B------:R-:W-:Y:S04]  /*57a0*/  LOP3.LUT R48, R48, 0xffe, RZ, 0xc0, !PT ;  /* 0x00000ffe30307812 */ /* 0x000fe800078ec0ff */
[----:B------:R-:W-:Y:S01]  /*57b0*/  LOP3.LUT R0, R0, 0xffffff00, RZ, 0xc0, !PT ;  /* 0xffffff0000007812 */ /* 0x000fe200078ec0ff */
[----:B------:R-:W-:Y:S04]  /*57c0*/  IMAD.IADD R48, R45, 0x1, -R48 ;  /* 0x000000012d307824 */ /* 0x000fe800078e0a30 */
[----:B------:R-:W-:Y:S04]  /*57d0*/  IMAD.IADD R0, R46, 0x1, R0 ;  /* 0x000000012e007824 */ /* 0x000fe800078e0200 */
[----:B------:R-:W-:Y:S01]  /*57e0*/  IMAD R48, R48, 0x100000, R0 ;  /* 0x0010000030307824 */ /* 0x000fe200078e0200 */
[----:B---3--:R-:W-:Y:S01]  /*57f0*/  @P6 SEL R115, RZ, 0x1, !P1 ;  /* 0x00000001ff736807 */ /* 0x008fe20004800000 */
[----:B----4-:R-:W-:Y:S06]  /*5800*/  @!P6 BRA `(.L_x_91) ;  /* 0x000000000080e947 */ /* 0x010fec0003800000 */
[----:B------:R-:W-:Y:S01]  /*5810*/  @P5 IMAD R5, R105, 0x1000, R100 ;  /* 0x0000100069055824 */ /* 0x000fe200078e0264 */
[----:B------:R-:W-:Y:S01]  /*5820*/  ISETP.NE.AND P1, PT, R115, RZ, PT ;  /* 0x000000ff7300720c */ /* 0x000fe20003f25270 */
[----:B------:R-:W-:Y:S01]  /*5830*/  BSSY B0, `(.L_x_92) ;  /* 0x000000b000007945 */ /* 0x000fe20003800000 */
[----:B------:R-:W-:Y:S01]  /*5840*/  CS2R R82, SRZ ;  /* 0x0000000000527805 */ /* 0x000fe2000001ff00 */
[----:B------:R-:W-:Y:S01]  /*5850*/  @P5 VIADD R4, R5, UR49 ;  /* 0x0000003105045c36 */ /* 0x000fe20008000000 */
[----:B------:R-:W-:Y:S02]  /*5860*/  CS2R R80, SRZ ;  /* 0x0000000000507805 */ /* 0x000fe4000001ff00 */
[----:B------:R-:W-:Y:S02]  /*5870*/  CS2R R86, SRZ ;  /* 0x0000000000567805 */ /* 0x000fe4000001ff00 */
[----:B------:R-:W-:Y:S01]  /*5880*/  CS2R R84, SRZ ;  /* 0x0000000000547805 */ /* 0x000fe2000001ff00 */
[----:B------:R-:W-:Y:S04]  /*5890*/  @P5 IMAD R4, R108, -0x10, R4 ;  /* 0xfffffff06c045824 */ /* 0x000fe800078e0204 */
[----:B------:R-:W-:Y:S05]  /*58a0*/  @P1 BRA `(.L_x_93) ;  /* 0x00000000000c1947 */ /* 0x000fea0003800000 */
[----:B------:R-:W-:Y:S04]  /*58b0*/  SHF.L.U32 R0, R104, 0x1f, RZ ;  /* 0x0000001f68007819 */ /* 0x000fe800000006ff */
[----:B------:R-:W1:Y:S02]  /*58c0*/  SYNCS.PHASECHK.TRANS64.TRYWAIT P1, [R2+URZ+0x40], R0 ;  /* 0x00004000020075a7 */ /* 0x000e6400080211ff */
[----:B-1----:R-:W-:Y:S05]  /*58d0*/  @!P1 BRA `(.L_x_94) ;  /* 0x0000004000109947 */ /* 0x002fea0003800000 */
.L_x_93:
[----:B------:R-:W-:Y:S05]  /*58e0*/  BSYNC B0 ;  /* 0x0000000000007941 */ /* 0x000fea0003800000 */
.L_x_92:
[----:B------:R-:W-:Y:S01]  /*58f0*/  ISETP.NE.AND P1, PT, R116, RZ, PT ;  /* 0x000000ff7400720c */ /* 0x000fe20003f25270 */
[----:B-1----:R-:W-:Y:S02]  /*5900*/  VIADD R2, R2, 0x60 ;  /* 0x0000006002027836 */ /* 0x002fe40000000000 */
[----:B------:R-:W-:Y:S02]  /*5910*/  IMAD.U32 R0, RZ, RZ, UR37 ;  /* 0x00000025ff007e24 */ /* 0x000fe4000f8e00ff */
[----:B------:R-:W-:Y:S03]  /*5920*/  VIADD R105, R105, 0x1 ;  /* 0x0000000169697836 */ /* 0x000fe60000000000 */
[----:B------:R-:W-:Y:S05]  /*5930*/  PRMT R0, R0, 0x654, R2 ;  /* 0x0000065400007816 */ /* 0x000fea0000000002 */
[----:B------:R1:W3:Y:S04]  /*5940*/  @P1 LDS.128 R80, [R5+UR49+0x200] ;  /* 0x0002003105501984 */ /* 0x0002e80008000c00 */
[----:B------:R1:W4:Y:S01]  /*5950*/  @P1 LDS.128 R84, [R4+0x210] ;  /* 0x0002100004541984 */ /* 0x0003220000000c00 */
[C---:B------:R-:W-:Y:S01]  /*5960*/  ISETP.NE.AND P1, PT, R105.reuse, 0x4, PT ;  /* 0x000000046900780c */ /* 0x040fe20003f25270 */
[----:B------:R-:W-:Y:S01]  /*5970*/  @!PT LDS RZ, [RZ] ;  /* 0x00000000fffff984 */ /* 0x000fe20000000800 */
[----:B------:R-:W-:Y:S01]  /*5980*/  @!PT LDS RZ, [RZ] ;  /* 0x00000000fffff984 */ /* 0x000fe20000000800 */
[----:B------:R-:W-:Y:S01]  /*5990*/  @!PT LDS RZ, [RZ] ;  /* 0x00000000fffff984 */ /* 0x000fe20000000800 */
[----:B------:R-:W-:Y:S01]  /*59a0*/  @!PT LDS RZ, [RZ] ;  /* 0x00000000fffff984 */ /* 0x000fe20000000800 */
[----:B------:R5:W-:Y:S06]  /*59b0*/  MEMBAR.ALL.CTA ;  /* 0x0000000000007992 */ /* 0x000bec0000008000 */
[----:B-----5:R-:W5:Y:S01]  /*59c0*/  FENCE.VIEW.ASYNC.S ;  /* 0x00000000000073c6 */ /* 0x020f620000000000 */
[----:B------:R-:W-:Y:S01]  /*59d0*/  SEL R105, R105, RZ, P1 ;  /* 0x000000ff69697207 */ /* 0x000fe20000800000 */
[----:B-----5:R5:W-:Y:S02]  /*59e0*/  SYNCS.ARRIVE.TRANS64.RED.A1T0 RZ, [R0+URZ], RZ ;  /* 0x000000ff00ff79a7 */ /* 0x020be400081004ff */
[----:B-----5:R-:W-:Y:S04]  /*59f0*/  SEL R0, RZ, 0x1, P1 ;  /* 0x00000001ff007807 */ /* 0x020fe80000800000 */
[----:B-1-3--:R-:W-:Y:S02]  /*5a00*/  LOP3.LUT R104, R104, R0, RZ, 0x3c, !PT ;  /* 0x0000000068687212 */ /* 0x00afe400078e3cff */
.L_x_91:
[----:B------:R-:W-:Y:S05]  /*5a10*/  BSYNC B1 ;  /* 0x0000000000017941 */ /* 0x000fea0003800000 */
.L_x_90:
[----:B------:R-:W-:Y:S04]  /*5a20*/  SHF.R.U32.HI R0, RZ, 0x15, R48 ;  /* 0x00000015ff007819 */ /* 0x000fe80000011630 */
[----:B------:R-:W-:Y:S01]  /*5a30*/  LOP3.LUT P1, RZ, R0, 0x3, R101, 0x48, !PT ;  /* 0x0000000300ff7812 */ /* 0x000fe20007824865 */
[----:B------:R-:W-:Y:S01]  /*5a40*/  @!UPT UIADD3 URZ, UPT, UPT, URZ, URZ, URZ ;  /* 0x000000fffffff290 */ /* 0x000fe2000fffe0ff */
[----:B--2---:R-:W-:Y:S11]  /*5a50*/  @P0 BRA `(.L_x_95) ;  /* 0x0000000000080947 */ /* 0x004ff60003800000 */
[----:B------:R-:W1:Y:S02]  /*5a60*/  SYNCS.PHASECHK.TRANS64.TRYWAIT P0, [R113+URZ+0xb0], R3 ;  /* 0x0000b003710075a7 */ /* 0x000e6400080011ff */
[----:B-1----:R-:W-:Y:S05]  /*5a70*/  @!P0 BRA `(.L_x_96) ;  /* 0x0000003c00bc8947 */ /* 0x002fea0003800000 */
.L_x_95:
[----:B------:R-:W-:Y:S05]  /*5a80*/  @!P1 BRA `(.L_x_97) ;  /* 0x0000000000409947 */ /* 0x000fea0003800000 */
[----:B------:R-:W2:Y:S01]  /*5a90*/  LDCU.64 UR8, c[0x4][0x78] ;  /* 0x01000f00ff0877ac */ /* 0x000ea20008000a00 */
[----:B-1----:R-:W-:Y:S01]  /*5aa0*/  MOV R3, 0x0 ;  /* 0x0000000000037802 */ /* 0x002fe20000000f00 */
[----:B------:R-:W-:Y:S02]  /*5ab0*/  HFMA2 R12, -RZ, RZ, 0, 5.9604644775390625e-08 ;  /* 0x00000001ff0c7431 */ /* 0x000fe400000001ff */
[----:B------:R-:W-:Y:S02]  /*5ac0*/  IMAD.MOV.U32 R8, RZ, RZ, 0x192 ;  /* 0x00000192ff087424 */ /* 0x000fe400078e00ff */
[----:B------:R-:W-:Y:S01]  /*5ad0*/  IMAD.MOV.U32 R13, RZ, RZ, RZ ;  /* 0x000000ffff0d7224 */ /* 0x000fe200078e00ff */
[----:B------:R-:W1:Y:S01]  /*5ae0*/  LDCU.64 UR6, c[0x4][0x80] ;  /* 0x01001000ff0677ac */ /* 0x000e620008000a00 */
[----:B------:R-:W3:Y:S01]  /*5af0*/  LDC.64 R2, c[0x4][R3] ;  /* 0x0100000003027b82 */ /* 0x000ee20000000a00 */
[----:B------:R-:W5:Y:S01]  /*5b00*/  LDCU.64 UR4, c[0x4][0x18] ;  /* 0x01000300ff0477ac */ /* 0x000f620008000a00 */
[----:B--2---:R-:W-:Y:S01]  /*5b10*/  MOV R5, UR9 ;  /* 0x0000000900057c02 */ /* 0x004fe20008000f00 */
[----:B------:R-:W-:Y:S01]  /*5b20*/  IMAD.U32 R4, RZ, RZ, UR8 ;  /* 0x00000008ff047e24 */ /* 0x000fe2000f8e00ff */
[----:B-1----:R-:W-:Y:S01]  /*5b30*/  MOV R7, UR7 ;  /* 0x0000000700077c02 */ /* 0x002fe20008000f00 */
[----:B------:R-:W-:Y:S01]  /*5b40*/  IMAD.U32 R6, RZ, RZ, UR6 ;  /* 0x00000006ff067e24 */ /* 0x000fe2000f8e00ff */
[----:B-----5:R-:W-:Y:S01]  /*5b50*/  MOV R11, UR5 ;  /* 0x00000005000b7c02 */ /* 0x020fe20008000f00 */
[----:B------:R-:W-:Y:S02]  /*5b60*/  IMAD.U32 R10, RZ, RZ, UR4 ;  /* 0x00000004ff0a7e24 */ /* 0x000fe4000f8e00ff */
[----:B------:R-:W-:Y:S07]  /*5b70*/  LEPC R20, `(.L_x_97) ;  /* 0x000000001014794e */ /* 0x000fee0000000000 */
[----:B---34-:R-:W-:Y:S05]  /*5b80*/  CALL.ABS.NOINC R2 ;  /* 0x0000000002007343 */ /* 0x018fea0003c00000 */
.L_x_97:
[----:B------:R-:W-:Y:S01]  /*5b90*/  F2FP.F16.E4M3.UNPACK_B R4, R81 ;  /* 0x00000051ff04723e */ /* 0x000fe200020006ff */
[----:B------:R-:W-:Y:S05]  /*5ba0*/  WARPSYNC.ALL ;  /* 0x0000000000007948 */ /* 0x000fea0003800000 */
[----:B------:R-:W-:Y:S01]  /*5bb0*/  R2UR UR4, R48 ;  /* 0x00000000300472ca */ /* 0x000fe200000e0000 */
[--C-:B------:R-:W-:Y:S01]  /*5bc0*/  HADD2.F32 R53, -RZ, R4.reuse.H0_H0 ;  /* 0x20000004ff357230 */ /* 0x100fe20000004100 */
[-C--:B-1----:R-:W-:Y:S01]  /*5bd0*/  F2FP.F16.E4M3.UNPACK_B R3, R80.reuse ;  /* 0x00000050ff03723e */ /* 0x082fe200020006ff */
[----:B------:R-:W-:Y:S01]  /*5be0*/  HADD2.F32 R54, -RZ, R4.H1_H1 ;  /* 0x30000004ff367230 */ /* 0x000fe20000004100 */
[----:B------:R-:W-:Y:S01]  /*5bf0*/  F2FP.F16.E4M3.UNPACK_B R0, R80.H1 ;  /* 0x00000050ff00723e */ /* 0x000fe200030006ff */
[----:B------:R-:W-:Y:S01]  /*5c00*/  BSSY.RECONVERGENT B0, `(.L_x_98) ;  /* 0x0000099000007945 */ /* 0x000fe20003800200 */
[----:B------:R-:W-:Y:S01]  /*5c10*/  F2FP.F16.E4M3.UNPACK_B R64, R83.H1 ;  /* 0x00000053ff40723e */ /* 0x000fe200030006ff */
[--C-:B------:R-:W-:Y:S01]  /*5c20*/  HADD2.F32 R2, -RZ, R3.reuse.H0_H0 ;  /* 0x20000003ff027230 */ /* 0x100fe20000004100 */
[----:B----4-:R-:W-:Y:S01]  /*5c30*/  F2FP.F16.E4M3.UNPACK_B R74, R86 ;  /* 0x00000056ff4a723e */ /* 0x010fe200020006ff */
[----:B------:R-:W-:Y:S01]  /*5c40*/  HADD2.F32 R50, -RZ, R3.H1_H1 ;  /* 0x30000003ff327230 */ /* 0x000fe20000004100 */
[----:B------:R-:W-:Y:S01]  /*5c50*/  F2FP.F16.E4M3.UNPACK_B R3, R81.H1 ;  /* 0x00000051ff03723e */ /* 0x000fe200030006ff */
[--C-:B------:R-:W-:Y:S01]  /*5c60*/  HADD2.F32 R51, -RZ, R0.reuse.H0_H0 ;  /* 0x20000000ff337230 */ /* 0x100fe20000004100 */
[----:B------:R-:W-:Y:S01]  /*5c70*/  IADD3 R114, PT, PT, R100, UR49, RZ ;  /* 0x0000003164727c10 */ /* 0x000fe2000fffe0ff */
[----:B------:R-:W-:Y:S01]  /*5c80*/  HADD2.F32 R52, -RZ, R0.H1_H1 ;  /* 0x30000000ff347230 */ /* 0x000fe20000004100 */
[----:B------:R-:W-:Y:S01]  /*5c90*/  LDTM.16dp32bit_t0_t15.x32 R4, tmem[UR4] ;  /* 0x00000004000479ee */ /* 0x000fe20008a80000 */
[----:B------:R-:W1:Y:S01]  /*5ca0*/  LDTM.16dp32bit_t16_t31.x32 R4, tmem[UR4+0x20] ;  /* 0x00002004000479ee */ /* 0x000e620008aa0000 */
[-C--:B------:R-:W-:Y:S01]  /*5cb0*/  F2FP.F16.E4M3.UNPACK_B R0, R82.reuse ;  /* 0x00000052ff00723e */ /* 0x080fe200020006ff */
[--C-:B------:R-:W-:Y:S01]  /*5cc0*/  HADD2.F32 R55, -RZ, R3.reuse.H0_H0 ;  /* 0x20000003ff377230 */ /* 0x100fe20000004100 */
[----:B------:R-:W-:Y:S01]  /*5cd0*/  SHF.L.U32 R117, R102, 0x4, RZ ;  /* 0x0000000466757819 */ /* 0x000fe200000006ff */
[----:B------:R-:W-:Y:S01]  /*5ce0*/  HADD2.F32 R56, -RZ, R3.H1_H1 ;  /* 0x30000003ff387230 */ /* 0x000fe20000004100 */
[----:B------:R-:W-:Y:S01]  /*5cf0*/  F2FP.F16.E4M3.UNPACK_B R3, R82.H1 ;  /* 0x00000052ff03723e */ /* 0x000fe200030006ff */
[--C-:B------:R-:W-:Y:S01]  /*5d00*/  HADD2.F32 R57, -RZ, R0.reuse.H0_H0 ;  /* 0x20000000ff397230 */ /* 0x100fe20000004100 */
[----:B------:R-:W-:Y:S01]  /*5d10*/  IADD3 R114, PT, PT, R114, R117, RZ ;  /* 0x0000007572727210 */ /* 0x000fe20007ffe0ff */
[----:B------:R-:W-:Y:S01]  /*5d20*/  HADD2.F32 R58, -RZ, R0.H1_H1 ;  /* 0x30000000ff3a7230 */ /* 0x000fe20000004100 */
[----:B------:R-:W-:Y:S01]  /*5d30*/  F2FP.F16.E4M3.UNPACK_B R0, R83 ;  /* 0x00000053ff00723e */ /* 0x000fe200020006ff */
[--C-:B------:R-:W-:Y:S01]  /*5d40*/  HADD2.F32 R59, -RZ, R3.reuse.H0_H0 ;  /* 0x20000003ff3b7230 */ /* 0x100fe20000004100 */
[----:B------:R-:W-:Y:S01]  /*5d50*/  ISETP.NE.AND P0, PT, R110, RZ, PT ;  /* 0x000000ff6e00720c */ /* 0x000fe20003f05270 */
[----:B------:R-:W-:Y:S01]  /*5d60*/  HADD2.F32 R60, -RZ, R3.H1_H1 ;  /* 0x30000003ff3c7230 */ /* 0x000fe20000004100 */
[-C--:B------:R-:W-:Y:S01]  /*5d70*/  F2FP.F16.E4M3.UNPACK_B R3, R84.reuse ;  /* 0x00000054ff03723e */ /* 0x080fe200020006ff */
[--C-:B------:R-:W-:Y:S01]  /*5d80*/  HADD2.F32 R61, -RZ, R0.reuse.H0_H0 ;  /* 0x20000000ff3d7230 */ /* 0x100fe20000004100 */
[----:B------:R-:W-:Y:S01]  /*5d90*/  ISETP.NE.AND P6, PT, R118, RZ, PT ;  /* 0x000000ff7600720c */ /* 0x000fe20003fc5270 */
[----:B------:R-:W-:Y:S01]  /*5da0*/  HADD2.F32 R62, -RZ, R0.H1_H1 ;  /* 0x30000000ff3e7230 */ /* 0x000fe20000004100 */
[----:B------:R-:W-:Y:S01]  /*5db0*/  F2FP.F16.E4M3.UNPACK_B R0, R84.H1 ;  /* 0x00000054ff00723e */ /* 0x000fe200030006ff */
[--C-:B------:R-:W-:Y:S02]  /*5dc0*/  HADD2.F32 R65, -RZ, R3.reuse.H0_H0 ;  /* 0x20000003ff417230 */ /* 0x100fe40000004100 */
[----:B------:R-:W-:Y:S01]  /*5dd0*/  HADD2.F32 R66, -RZ, R3.H1_H1 ;  /* 0x30000003ff427230 */ /* 0x000fe20000004100 */
[-C--:B------:R-:W-:Y:S01]  /*5de0*/  F2FP.F16.E4M3.UNPACK_B R3, R85.reuse ;  /* 0x00000055ff03723e */ /* 0x080fe200020006ff */
[--C-:B------:R-:W-:Y:S02]  /*5df0*/  HADD2.F32 R67, -RZ, R0.reuse.H0_H0 ;  /* 0x20000000ff437230 */ /* 0x100fe40000004100 */
[----:B------:R-:W-:Y:S01]  /*5e00*/  HADD2.F32 R68, -RZ, R0.H1_H1 ;  /* 0x30000000ff447230 */ /* 0x000fe20000004100 */
[----:B------:R-:W-:Y:S01]  /*5e10*/  F2FP.F16.E4M3.UNPACK_B R0, R85.H1 ;  /* 0x00000055ff00723e */ /* 0x000fe200030006ff */
[--C-:B------:R-:W-:Y:S02]  /*5e20*/  HADD2.F32 R69, -RZ, R3.reuse.H0_H0 ;  /* 0x20000003ff457230 */ /* 0x100fe40000004100 */
[C---:B-1----:R-:W-:Y:S01]  /*5e30*/  FMUL R7, R47.reuse, R7 ;  /* 0x000000072f077220 */ /* 0x042fe20000400000 */
[----:B------:R-:W-:Y:S01]  /*5e40*/  HADD2.F32 R70, -RZ, R3.H1_H1 ;  /* 0x30000003ff467230 */ /* 0x000fe20000004100 */
[----:B------:R-:W-:Y:S01]  /*5e50*/  F2FP.F16.E4M3.UNPACK_B R3, R86.H1 ;  /* 0x00000056ff03723e */ /* 0x000fe200030006ff */
[--C-:B------:R-:W-:Y:S02]  /*5e60*/  HADD2.F32 R71, -RZ, R0.reuse.H0_H0 ;  /* 0x20000000ff477230 */ /* 0x100fe40000004100 */
[----:B------:R-:W-:Y:S02]  /*5e70*/  HADD2.F32 R72, -RZ, R0.H1_H1 ;  /* 0x30000000ff487230 */ /* 0x000fe40000004100 */
[----:B------:R-:W-:Y:S01]  /*5e80*/  FMUL R0, R47, R4 ;  /* 0x000000042f007220 */ /* 0x000fe20000400000 */
[--C-:B------:R-:W-:Y:S01]  /*5e90*/  HADD2.F32 R73, -RZ, R74.reuse.H0_H0 ;  /* 0x2000004aff497230 */ /* 0x100fe20000004100 */
[----:B------:R-:W-:Y:S01]  /*5ea0*/  F2FP.F16.E4M3.UNPACK_B R4, R87 ;  /* 0x00000057ff04723e */ /* 0x000fe200020006ff */
[----:B------:R-:W-:Y:S02]  /*5eb0*/  HADD2.F32 R74, -RZ, R74.H1_H1 ;  /* 0x3000004aff4a7230 */ /* 0x000fe40000004100 */
[----:B------:R-:W-:Y:S01]  /*5ec0*/  FFMA R0, R49, R2, R0 ;  /* 0x0000000231007223 */ /* 0x000fe20000000000 */
[----:B------:R-:W-:Y:S01]  /*5ed0*/  FMUL R2, R47, R5 ;  /* 0x000000052f027220 */ /* 0x000fe20000400000 */
[--C-:B------:R-:W-:Y:S01]  /*5ee0*/  HADD2.F32 R75, -RZ, R3.reuse.H0_H0 ;  /* 0x20000003ff4b7230 */ /* 0x100fe20000004100 */
[----:B------:R-:W-:Y:S01]  /*5ef0*/  F2FP.F16.E4M3.UNPACK_B R5, R87.H1 ;  /* 0x00000057ff05723e */ /* 0x000fe200030006ff */
[----:B------:R-:W-:Y:S02]  /*5f00*/  HADD2.F32 R76, -RZ, R3.H1_H1 ;  /* 0x30000003ff4c7230 */ /* 0x000fe40000004100 */
[----:B------:R-:W-:Y:S01]  /*5f10*/  FFMA R2, R49, R50, R2 ;  /* 0x0000003231027223 */ /* 0x000fe20000000002 */
[--C-:B------:R-:W-:Y:S02]  /*5f20*/  HADD2.F32 R50, -RZ, R4.reuse.H0_H0 ;  /* 0x20000004ff327230 */ /* 0x100fe40000004100 */
[C---:B------:R-:W-:Y:S01]  /*5f30*/  FMUL R3, R47.reuse, R6 ;  /* 0x000000062f037220 */ /* 0x040fe20000400000 */
[--C-:B------:R-:W-:Y:S02]  /*5f40*/  HADD2.F32 R77, -RZ, R5.reuse.H1_H1 ;  /* 0x30000005ff4d7230 */ /* 0x100fe40000004100 */
[C---:B------:R-:W-:Y:S01]  /*5f50*/  FMUL R6, R47.reuse, R11 ;  /* 0x0000000b2f067220 */ /* 0x040fe20000400000 */
[----:B------:R-:W-:Y:S01]  /*5f60*/  FMUL R11, R47, R16 ;  /* 0x000000102f0b7220 */ /* 0x000fe20000400000 */
[C---:B------:R-:W-:Y:S01]  /*5f70*/  FFMA R3, R49.reuse, R51, R3 ;  /* 0x0000003331037223 */ /* 0x040fe20000000003 */
[----:B------:R-:W-:Y:S01]  /*5f80*/  FFMA R7, R49, R52, R7 ;  /* 0x0000003431077223 */ /* 0x000fe20000000007 */
[----:B------:R-:W-:Y:S02]  /*5f90*/  HADD2.F32 R51, -RZ, R4.H1_H1 ;  /* 0x30000004ff337230 */ /* 0x000fe40000004100 */
[C---:B------:R-:W-:Y:S01]  /*5fa0*/  FMUL R4, R47.reuse, R9 ;  /* 0x000000092f047220 */ /* 0x040fe20000400000 */
[----:B------:R-:W-:Y:S02]  /*5fb0*/  HADD2.F32 R52, -RZ, R5.H0_H0 ;  /* 0x20000005ff347230 */ /* 0x000fe40000004100 */
[----:B------:R-:W-:Y:S01]  /*5fc0*/  FMUL R16, R47, R21 ;  /* 0x000000152f107220 */ /* 0x000fe20000400000 */
[----:B------:R-:W-:Y:S01]  /*5fd0*/  F2FP.SATFINITE.E4M3.F32.PACK_AB_MERGE_C R78, R7, R3, RZ ;  /* 0x00000003074e723e */ /* 0x000fe200048070ff */
[C---:B------:R-:W-:Y:S01]  /*5fe0*/  FMUL R3, R47.reuse, R8 ;  /* 0x000000082f037220 */ /* 0x040fe20000400000 */
[C---:B------:R-:W-:Y:S01]  /*5ff0*/  FMUL R7, R47.reuse, R12 ;  /* 0x0000000c2f077220 */ /* 0x040fe20000400000 */
[C---:B------:R-:W-:Y:S01]  /*6000*/  FMUL R8, R47.reuse, R13 ;  /* 0x0000000d2f087220 */ /* 0x040fe20000400000 */
[----:B------:R-:W-:Y:S01]  /*6010*/  FMUL R12, R47, R17 ;  /* 0x000000112f0c7220 */ /* 0x000fe20000400000 */
[C---:B------:R-:W-:Y:S01]  /*6020*/  FFMA R3, R49.reuse, R53, R3 ;  /* 0x0000003531037223 */ /* 0x040fe20000000003 */
[----:B------:R-:W-:Y:S01]  /*6030*/  FFMA R4, R49, R54, R4 ;  /* 0x0000003631047223 */ /* 0x000fe20000000004 */
[C---:B------:R-:W-:Y:S01]  /*6040*/  FMUL R5, R47.reuse, R10 ;  /* 0x0000000a2f057220 */ /* 0x040fe20000400000 */
[C---:B------:R-:W-:Y:S01]  /*6050*/  FMUL R9, R47.reuse, R14 ;  /* 0x0000000e2f097220 */ /* 0x040fe20000400000 */
[C---:B------:R-:W-:Y:S01]  /*6060*/  FMUL R10, R47.reuse, R15 ;  /* 0x0000000f2f0a7220 */ /* 0x040fe20000400000 */
[----:B------:R-:W-:Y:S01]  /*6070*/  FMUL R15, R47, R20 ;  /* 0x000000142f0f7220 */ /* 0x000fe20000400000 */
[C---:B------:R-:W-:Y:S01]  /*6080*/  FFMA R5, R49.reuse, R55, R5 ;  /* 0x0000003731057223 */ /* 0x040fe20000000005 */
[C---:B------:R-:W-:Y:S01]  /*6090*/  FFMA R6, R49.reuse, R56, R6 ;  /* 0x0000003831067223 */ /* 0x040fe20000000006 */
[C---:B------:R-:W-:Y:S01]  /*60a0*/  FFMA R7, R49.reuse, R57, R7 ;  /* 0x0000003931077223 */ /* 0x040fe20000000007 */
[C---:B------:R-:W-:Y:S01]  /*60b0*/  FFMA R8, R49.reuse, R58, R8 ;  /* 0x0000003a31087223 */ /* 0x040fe20000000008 */
[--C-:B------:R-:W-:Y:S02]  /*60c0*/  HADD2.F32 R63, -RZ, R64.reuse.H0_H0 ;  /* 0x20000040ff3f7230 */ /* 0x100fe40000004100 */
[C---:B------:R-:W-:Y:S01]  /*60d0*/  FFMA R9, R49.reuse, R59, R9 ;  /* 0x0000003b31097223 */ /* 0x040fe20000000009 */
[----:B------:R-:W-:Y:S01]  /*60e0*/  F2FP.SATFINITE.E4M3.F32.PACK_AB_MERGE_C R5, R6, R5, RZ ;  /* 0x000000050605723e */ /* 0x000fe200048070ff */
[C---:B------:R-:W-:Y:S01]  /*60f0*/  FFMA R10, R49.reuse, R60, R10 ;  /* 0x0000003c310a7223 */ /* 0x040fe2000000000a */
[C---:B------:R-:W-:Y:S01]  /*6100*/  FFMA R11, R49.reuse, R61, R11 ;  /* 0x0000003d310b7223 */ /* 0x040fe2000000000b */
[----:B------:R-:W-:Y:S01]  /*6110*/  FFMA R12, R49, R62, R12 ;  /* 0x0000003e310c7223 */ /* 0x000fe2000000000c */
[C---:B------:R-:W-:Y:S01]  /*6120*/  FMUL R20, R47.reuse, R25 ;  /* 0x000000192f147220 */ /* 0x040fe20000400000 */
[C---:B------:R-:W-:Y:S01]  /*6130*/  FMUL R25, R47.reuse, R30 ;  /* 0x0000001e2f197220 */ /* 0x040fe20000400000 */
[C---:B------:R-:W-:Y:S01]  /*6140*/  FMUL R30, R47.reuse, R35 ;  /* 0x000000232f1e7220 */ /* 0x040fe20000400000 */
[----:B------:R-:W-:Y:S01]  /*6150*/  F2FP.SATFINITE.E4M3.F32.PACK_AB_MERGE_C R9, R10, R9, RZ ;  /* 0x000000090a09723e */ /* 0x000fe200048070ff */
[----:B------:R-:W-:Y:S02]  /*6160*/  HADD2.F32 R64, -RZ, R64.H1_H1 ;  /* 0x30000040ff407230 */ /* 0x000fe40000004100 */
[C---:B------:R-:W-:Y:S01]  /*6170*/  FMUL R13, R47.reuse, R18 ;  /* 0x000000122f0d7220 */ /* 0x040fe20000400000 */
[C---:B------:R-:W-:Y:S01]  /*6180*/  FMUL R14, R47.reuse, R19 ;  /* 0x000000132f0e7220 */ /* 0x040fe20000400000 */
[C---:B------:R-:W-:Y:S01]  /*6190*/  FMUL R17, R47.reuse, R22 ;  /* 0x000000162f117220 */ /* 0x040fe20000400000 */
[----:B------:R-:W-:Y:S01]  /*61a0*/  FMUL R18, R47, R23 ;  /* 0x000000172f127220 */ /* 0x000fe20000400000 */
[C---:B------:R-:W-:Y:S01]  /*61b0*/  FFMA R13, R49.reuse, R63, R13 ;  /* 0x0000003f310d7223 */ /* 0x040fe2000000000d */
[C---:B------:R-:W-:Y:S01]  /*61c0*/  FFMA R14, R49.reuse, R64, R14 ;  /* 0x00000040310e7223 */ /* 0x040fe2000000000e */
[----:B------:R-:W-:Y:S01]  /*61d0*/  FFMA R15, R49, R65, R15 ;  /* 0x00000041310f7223 */ /* 0x000fe2000000000f */
[----:B------:R-:W-:Y:S01]  /*61e0*/  FMUL R19, R47, R24 ;  /* 0x000000182f137220 */ /* 0x000fe20000400000 */
[C---:B------:R-:W-:Y:S01]  /*61f0*/  FFMA R16, R49.reuse, R66, R16 ;  /* 0x0000004231107223 */ /* 0x040fe20000000010 */
[----:B------:R-:W-:Y:S01]  /*6200*/  FFMA R17, R49, R67, R17 ;  /* 0x0000004331117223 */ /* 0x000fe20000000011 */
[----:B------:R-:W-:Y:S01]  /*6210*/  F2FP.SATFINITE.E4M3.F32.PACK_AB_MERGE_C R13, R14, R13, RZ ;  /* 0x0000000d0e0d723e */ /* 0x000fe200048070ff */
[C---:B------:R-:W-:Y:S01]  /*6220*/  FMUL R21, R47.reuse, R26 ;  /* 0x0000001a2f157220 */ /* 0x040fe20000400000 */
[----:B------:R-:W-:Y:S01]  /*6230*/  FMUL R22, R47, R27 ;  /* 0x0000001b2f167220 */ /* 0x000fe20000400000 */
[C---:B------:R-:W-:Y:S01]  /*6240*/  FFMA R18, R49.reuse, R68, R18 ;  /* 0x0000004431127223 */ /* 0x040fe20000000012 */
[----:B------:R-:W-:Y:S01]  /*6250*/  FFMA R19, R49, R69, R19 ;  /* 0x0000004531137223 */ /* 0x000fe20000000013 */
[----:B------:R-:W-:Y:S01]  /*6260*/  FMUL R23, R47, R28 ;  /* 0x0000001c2f177220 */ /* 0x000fe20000400000 */
[----:B------:R-:W-:Y:S01]  /*6270*/  FFMA R20, R49, R70, R20 ;  /* 0x0000004631147223 */ /* 0x000fe20000000014 */
[----:B------:R-:W-:Y:S01]  /*6280*/  FMUL R24, R47, R29 ;  /* 0x0000001d2f187220 */ /* 0x000fe20000400000 */
[C---:B------:R-:W-:Y:S01]  /*6290*/  FFMA R21, R49.reuse, R71, R21 ;  /* 0x0000004731157223 */ /* 0x040fe20000000015 */
[----:B------:R-:W-:Y:S01]  /*62a0*/  FFMA R22, R49, R72, R22 ;  /* 0x0000004831167223 */ /* 0x000fe20000000016 */
[C---:B------:R-:W-:Y:S01]  /*62b0*/  FMUL R26, R47.reuse, R31 ;  /* 0x0000001f2f1a7220 */ /* 0x040fe20000400000 */
[----:B------:R-:W-:Y:S01]  /*62c0*/  FMUL R27, R47, R32 ;  /* 0x000000202f1b7220 */ /* 0x000fe20000400000 */
[----:B------:R-:W-:Y:S01]  /*62d0*/  FFMA R23, R49, R73, R23 ;  /* 0x0000004931177223 */ /* 0x000fe20000000017 */
[----:B------:R-:W-:Y:S01]  /*62e0*/  FMUL R28, R47, R33 ;  /* 0x000000212f1c7220 */ /* 0x000fe20000400000 */
[----:B------:R-:W-:Y:S01]  /*62f0*/  FFMA R24, R49, R74, R24 ;  /* 0x0000004a31187223 */ /* 0x000fe20000000018 */
[----:B------:R-:W-:Y:S01]  /*6300*/  FMUL R29, R47, R34 ;  /* 0x000000222f1d7220 */ /* 0x000fe20000400000 */
[C---:B------:R-:W-:Y:S01]  /*6310*/  FFMA R25, R49.reuse, R75, R25 ;  /* 0x0000004b31197223 */ /* 0x040fe20000000019 */
[C---:B------:R-:W-:Y:S01]  /*6320*/  FFMA R26, R49.reuse, R76, R26 ;  /* 0x0000004c311a7223 */ /* 0x040fe2000000001a */
[C---:B------:R-:W-:Y:S01]  /*6330*/  FFMA R27, R49.reuse, R50, R27 ;  /* 0x00000032311b7223 */ /* 0x040fe2000000001b */
[C---:B------:R-:W-:Y:S01]  /*6340*/  FFMA R28, R49.reuse, R51, R28 ;  /* 0x00000033311c7223 */ /* 0x040fe2000000001c */
[----:B------:R-:W-:Y:S01]  /*6350*/  F2FP.SATFINITE.E4M3.F32.PACK_AB_MERGE_C R17, R18, R17, RZ ;  /* 0x000000111211723e */ /* 0x000fe200048070ff */
[C---:B------:R-:W-:Y:S01]  /*6360*/  FFMA R29, R49.reuse, R52, R29 ;  /* 0x00000034311d7223 */ /* 0x040fe2000000001d */
[----:B------:R-:W-:Y:S01]  /*6370*/  F2FP.SATFINITE.E4M3.F32.PACK_AB_MERGE_C R21, R22, R21, RZ ;  /* 0x000000151615723e */ /* 0x000fe200048070ff */
[----:B------:R-:W-:Y:S01]  /*6380*/  FFMA R30, R49, R77, R30 ;  /* 0x0000004d311e7223 */ /* 0x000fe2000000001e */
[----:B------:R-:W-:Y:S02]  /*6390*/  F2FP.SATFINITE.E4M3.F32.PACK_AB_MERGE_C R32, R2, R0, R78 ;  /* 0x000000000220723e */ /* 0x000fe4000480704e */
[----:B------:R-:W-:Y:S02]  /*63a0*/  F2FP.SATFINITE.E4M3.F32.PACK_AB_MERGE_C R33, R4, R3, R5 ;  /* 0x000000030421723e */ /* 0x000fe40004807005 */
[----:B------:R-:W-:Y:S02]  /*63b0*/  F2FP.SATFINITE.E4M3.F32.PACK_AB_MERGE_C R34, R8, R7, R9 ;  /* 0x000000070822723e */ /* 0x000fe40004807009 */
[----:B------:R-:W-:Y:S02]  /*63c0*/  F2FP.SATFINITE.E4M3.F32.PACK_AB_MERGE_C R35, R12, R11, R13 ;  /* 0x0000000b0c23723e */ /* 0x000fe4000480700d */
[----:B------:R-:W-:Y:S02]  /*63d0*/  F2FP.SATFINITE.E4M3.F32.PACK_AB_MERGE_C R16, R16, R15, R17 ;  /* 0x0000000f1010723e */ /* 0x000fe40004807011 */
[----:B------:R-:W-:Y:S01]  /*63e0*/  F2FP.SATFINITE.E4M3.F32.PACK_AB_MERGE_C R17, R20, R19, R21 ;  /* 0x000000131411723e */ /* 0x000fe20004807015 */
[----:B------:R1:W-:Y:S01]  /*63f0*/  STS.128 [R100+UR49+0x4200], R32 ;  /* 0x0042002064007988 */ /* 0x0003e20008000c31 */
[----:B------:R-:W-:Y:S02]  /*6400*/  F2FP.SATFINITE.E4M3.F32.PACK_AB_MERGE_C R18, R26, R25, RZ ;  /* 0x000000191a12723e */ /* 0x000fe400048070ff */
[----:B------:R-:W-:Y:S02]  /*6410*/  F2FP.SATFINITE.E4M3.F32.PACK_AB_MERGE_C R19, R30, R29, RZ ;  /* 0x0000001d1e13723e */ /* 0x000fe400048070ff */
[----:B------:R-:W-:Y:S02]  /*6420*/  F2FP.SATFINITE.E4M3.F32.PACK_AB_MERGE_C R18, R24, R23, R18 ;  /* 0x000000171812723e */ /* 0x000fe40004807012 */
[----:B------:R-:W-:Y:S02]  /*6430*/  F2FP.SATFINITE.E4M3.F32.PACK_AB_MERGE_C R19, R28, R27, R19 ;  /* 0x0000001b1c13723e */ /* 0x000fe40004807013 */
[----:B------:R-:W-:Y:S02]  /*6440*/  LEA R0, R105, UR49, 0x3 ;  /* 0x0000003169007c11 */ /* 0x000fe4000f8e18ff */
[----:B------:R-:W-:Y:S01]  /*6450*/  @P6 SHF.L.U32 R2, R104, 0x1f, RZ ;  /* 0x0000001f68026819 */ /* 0x000fe200000006ff */
[----:B------:R1:W-:Y:S01]  /*6460*/  STS.128 [R114+0x4210], R16 ;  /* 0x0042101072007388 */ /* 0x0003e20000000c00 */
[----:B------:R-:W-:Y:S01]  /*6470*/  @!PT LDS RZ, [RZ] ;  /* 0x00000000fffff984 */ /* 0x000fe20000000800 */
[----:B------:R-:W-:Y:S01]  /*6480*/  @!PT LDS RZ, [RZ] ;  /* 0x00000000fffff984 */ /* 0x000fe20000000800 */
[----:B------:R-:W-:Y:S01]  /*6490*/  @!PT LDS RZ, [RZ] ;  /* 0x00000000fffff984 */ /* 0x000fe20000000800 */
[----:B------:R-:W-:Y:S01]  /*64a0*/  @!PT LDS RZ, [RZ] ;  /* 0x00000000fffff984 */ /* 0x000fe20000000800 */
[----:B------:R2:W-:Y:S07]  /*64b0*/  MEMBAR.ALL.CTA ;  /* 0x0000000000007992 */ /* 0x0005ee0000008000 */
[----:B--2---:R-:W2:Y:S02]  /*64c0*/  FENCE.VIEW.ASYNC.S ;  /* 0x00000000000073c6 */ /* 0x004ea40000000000 */
[----:B--2---:R-:W-:Y:S06]  /*64d0*/  BAR.SYNC.DEFER_BLOCKING 0x1, 0x80 ;  /* 0x0042000000007b1d */ /* 0x004fec0000010000 */
[----:B------:R-:W-:Y:S05]  /*64e0*/  @P0 BRA `(.L_x_99) ;  /* 0x0000000000280947 */ /* 0x000fea0003800000 */
[----:B------:R-:W-:Y:S02]  /*64f0*/  UIADD3 UR4, UPT, UPT, UR49, 0x4200, URZ ;  /* 0x0000420031047890 */ /* 0x000fe4000fffe0ff */
[----:B------:R-:W-:Y:S01]  /*6500*/  UIADD3 UR6, UP0, UPT, UR52, 0x680, URZ ;  /* 0x0000068034067890 */ /* 0x000fe2000ff1e0ff */
[----:B------:R-:W-:Y:S03]  /*6510*/  UMOV UR43, UR36 ;  /* 0x00000024002b7c82 */ /* 0x000fe60008000000 */
[----:B------:R-:W-:Y:S01]  /*6520*/  MOV R109, UR4 ;  /* 0x00000004006d7c02 */ /* 0x000fe20008000f00 */
[----:B------:R-:W-:Y:S03]  /*6530*/  UIADD3.X UR7, UPT, UPT, URZ, UR53, URZ, UP0, !UPT ;  /* 0x00000035ff077290 */ /* 0x000fe600087fe4ff */
[----:B------:R-:W-:Y:S11]  /*6540*/  R2UR UR40, R109 ;  /* 0x000000006d2872ca */ /* 0x000ff600000e0000 */
[----:B------:R-:W-:Y:S02]  /*6550*/  @!UPT UIADD3 URZ, UPT, UPT, URZ, URZ, URZ ;  /* 0x000000fffffff290 */ /* 0x000fe4000fffe0ff */
[----:B------:R2:W-:Y:S01]  /*6560*/  UTMASTG.3D [UR40], [UR6] ;  /* 0x00000028060073b5 */ /* 0x0005e20008010000 */
[----:B------:R0:W-:Y:S01]  /*6570*/  UTMACMDFLUSH ;  /* 0x00000000000079b7 */ /* 0x0001e20000000000 */
[----:B--2---:R-:W-:Y:S04]  /*6580*/  DEPBAR.LE SB0, 0x1 ;  /* 0x000080400000791a */ /* 0x004fe80000000000 */
.L_x_99:
[----:B------:R-:W-:Y:S05]  /*6590*/  BSYNC.RECONVERGENT B0 ;  /* 0x0000000000007941 */ /* 0x000fea0003800200 */
.L_x_98:
[----:B------:R-:W-:Y:S06]  /*65a0*/  BAR.SYNC.DEFER_BLOCKING 0x1, 0x80 ;  /* 0x0042000000007b1d */ /* 0x000fec0000010000 */
[----:B------:R-:W2:Y:S01]  /*65b0*/  @P6 SYNCS.PHASECHK.TRANS64.TRYWAIT P0, [R0+URZ+0x40], R2 ;  /* 0x00004002000065a7 */ /* 0x000ea200080011ff */
[----:B------:R-:W-:Y:S01]  /*65c0*/  BSSY B1, `(.L_x_100) ;  /* 0x0000021000017945 */ /* 0x000fe20003800000 */
[----:B--2---:R-:W-:Y:S03]  /*65d0*/  @P6 SEL R115, RZ, 0x1, !P0 ;  /* 0x00000001ff736807 */ /* 0x004fe60004000000 */
[----:B------:R-:W-:Y:S05]  /*65e0*/  @!P6 BRA `(.L_x_101) ;  /* 0x000000000078e947 */ /* 0x000fea0003800000 */
[----:B------:R-:W-:Y:S01]  /*65f0*/  ISETP.NE.AND P1, PT, R116, RZ, PT ;  /* 0x000000ff7400720c */ /* 0x000fe20003f25270 */
[----:B------:R-:W-:Y:S01]  /*6600*/  BSSY B0, `(.L_x_102) ;  /* 0x0000009000007945 */ /* 0x000fe20003800000 */
[----:B------:R-:W-:Y:S11]  /*6610*/  ISETP.NE.AND P0, PT, R115, RZ, PT ;  /* 0x000000ff7300720c */ /* 0x000ff60003f05270 */
[----:B------:R-:W-:Y:S05]  /*6620*/  @P1 IMAD R2, R105, 0x1000, R100 ;  /* 0x0000100069021824 */ /* 0x000fea00078e0264 */
[----:B------:R-:W-:Y:S05]  /*6630*/  @P1 IADD3 R4, PT, PT, R2, UR49, RZ ;  /* 0x0000003102041c10 */ /* 0x000fea000fffe0ff */
[----:B------:R-:W-:Y:S01]  /*6640*/  @P1 IMAD.IADD R4, R4, 0x1, R117 ;  /* 0x0000000104041824 */ /* 0x000fe200078e0275 */
[----:B------:R-:W-:Y:S06]  /*6650*/  @P0 BRA `(.L_x_103) ;  /* 0x00000000000c0947 */ /* 0x000fec0003800000 */
[----:B------:R-:W-:Y:S04]  /*6660*/  SHF.L.U32 R3, R104, 0x1f, RZ ;  /* 0x0000001f68037819 */ /* 0x000fe800000006ff */
[----:B------:R-:W2:Y:S02]  /*6670*/  SYNCS.PHASECHK.TRANS64.TRYWAIT P0, [R0+URZ+0x40], R3 ;  /* 0x00004003000075a7 */ /* 0x000ea400080011ff */
[----:B--2---:R-:W-:Y:S05]  /*6680*/  @!P0 BRA `(.L_x_104) ;  /* 0x0000003000cc8947 */ /* 0x004fea0003800000 */
.L_x_103:
[----:B------:R-:W-:Y:S05]  /*6690*/  BSYNC B0 ;  /* 0x0000000000007941 */ /* 0x000fea0003800000 */
.L_x_102:
[----:B------:R-:W-:Y:S01]  /*66a0*/  ISETP.NE.AND P0, PT, R116, RZ, PT ;  /* 0x000000ff7400720c */ /* 0x000fe20003f05270 */
[----:B------:R-:W-:Y:S11]  /*66b0*/  VIADD R105, R105, 0x1 ;  /* 0x0000000169697836 */ /* 0x000ff60000000000 */
[----:B------:R-:W-:Y:S01]  /*66c0*/  @!UPT UIADD3 URZ, UPT, UPT, URZ, URZ, URZ ;  /* 0x000000fffffff290 */ /* 0x000fe2000fffe0ff */
[----:B------:R3:W4:Y:S04]  /*66d0*/  @P0 LDS.128 R80, [R2+UR49+0x200] ;  /* 0x0002003102500984 */ /* 0x0007280008000c00 */
[----:B------:R1:W1:Y:S01]  /*66e0*/  @P0 LDS.128 R84, [R4+0x210] ;  /* 0x0002100004540984 */ /* 0x0002620000000c00 */
        /* <DEDUP_REMOVED lines=8> */
[----:B---3--:R-:W-:Y:S02]  /*6770*/  VIADD R2, R0, 0x60 ;  /* 0x0000006000027836 */ /* 0x008fe40000000000 */
[----:B--2---:R-:W-:Y:S05]  /*6780*/  IMAD.U32 R0, RZ, RZ, UR37 ;  /* 0x00000025ff007e24 */ /* 0x004fea000f8e00ff */
[----:B------:R-:W-:Y:S04]  /*6790*/  PRMT R0, R0, 0x654, R2 ;  /* 0x0000065400007816 */ /* 0x000fe80000000002 */
[----:B-----5:R2:W-:Y:S02]  /*67a0*/  SYNCS.ARRIVE.TRANS64.RED.A1T0 RZ, [R0+URZ], RZ ;  /* 0x000000ff00ff79a7 */ /* 0x0205e400081004ff */
[----:B--2---:R-:W-:Y:S04]  /*67b0*/  SEL R0, RZ, 0x1, P0 ;  /* 0x00000001ff007807 */ /* 0x004fe80000000000 */
[----:B-1--4-:R-:W-:Y:S02]  /*67c0*/  LOP3.LUT R104, R104, R0, RZ, 0x3c, !PT ;  /* 0x0000000068687212 */ /* 0x012fe400078e3cff */
.L_x_101:
[----:B------:R-:W-:Y:S05]  /*67d0*/  BSYNC B1 ;  /* 0x0000000000017941 */ /* 0x000fea0003800000 */
.L_x_100:
[----:B------:R-:W-:Y:S05]  /*67e0*/  VIADD R0, R48, 0x40 ;  /* 0x0000004030007836 */ /* 0x000fea0000000000 */
[----:B------:R-:W-:Y:S04]  /*67f0*/  SHF.R.U32.HI R0, RZ, 0x15, R0 ;  /* 0x00000015ff007819 */ /* 0x000fe80000011600 */
[----:B------:R-:W-:Y:S11]  /*6800*/  LOP3.LUT P0, RZ, R0, 0x3, R101, 0x48, !PT ;  /* 0x0000000300ff7812 */ /* 0x000ff60007804865 */
[----:B------:R-:W-:Y:S02]  /*6810*/  @!UPT UIADD3 URZ, UPT, UPT, URZ, URZ, URZ ;  /* 0x000000fffffff290 */ /* 0x000fe4000fffe0ff */
[----:B------:R-:W-:Y:S05]  /*6820*/  @!P0 BRA `(.L_x_105) ;  /* 0x0000000000408947 */ /* 0x000fea0003800000 */
[----:B------:R-:W2:Y:S01]  /*6830*/  LDCU.64 UR8, c[0x4][0x78] ;  /* 0x01000f00ff0877ac */ /* 0x000ea20008000a00 */
[----:B------:R-:W-:Y:S01]  /*6840*/  MOV R3, 0x0 ;  /* 0x0000000000037802 */ /* 0x000fe20000000f00 */
[----:B------:R-:W-:Y:S02]  /*6850*/  HFMA2 R12, -RZ, RZ, 0, 5.9604644775390625e-08 ;  /* 0x00000001ff0c7431 */ /* 0x000fe400000001ff */
[----:B------:R-:W-:Y:S02]  /*6860*/  IMAD.MOV.U32 R8, RZ, RZ, 0x192 ;  /* 0x00000192ff087424 */ /* 0x000fe400078e00ff */
[----:B------:R-:W-:Y:S01]  /*6870*/  IMAD.MOV.U32 R13, RZ, RZ, RZ ;  /* 0x000000ffff0d7224 */ /* 0x000fe200078e00ff */
[----:B------:R-:W3:Y:S01]  /*6880*/  LDCU.64 UR6, c[0x4][0x80] ;  /* 0x01001000ff0677ac */ /* 0x000ee20008000a00 */
[----:B------:R-:W4:Y:S01]  /*6890*/  LDC.64 R2, c[0x4][R3] ;  /* 0x0100000003027b82 */ /* 0x000f220000000a00 */
[----:B------:R-:W5:Y:S01]  /*68a0*/  LDCU.64 UR4, c[0x4][0x18] ;  /* 0x01000300ff0477ac */ /* 0x000f620008000a00 */
[----:B--2---:R-:W-:Y:S01]  /*68b0*/  MOV R5, UR9 ;  /* 0x0000000900057c02 */ /* 0x004fe20008000f00 */
[----:B------:R-:W-:Y:S01]  /*68c0*/  IMAD.U32 R4, RZ, RZ, UR8 ;  /* 0x00000008ff047e24 */ /* 0x000fe2000f8e00ff */
[----:B---3--:R-:W-:Y:S01]  /*68d0*/  MOV R7, UR7 ;  /* 0x0000000700077c02 */ /* 0x008fe20008000f00 */
[----:B------:R-:W-:Y:S01]  /*68e0*/  IMAD.U32 R6, RZ, RZ, UR6 ;  /* 0x00000006ff067e24 */ /* 0x000fe2000f8e00ff */
[----:B-----5:R-:W-:Y:S01]  /*68f0*/  MOV R11, UR5 ;  /* 0x00000005000b7c02 */ /* 0x020fe20008000f00 */
[----:B------:R-:W-:Y:S02]  /*6900*/  IMAD.U32 R10, RZ, RZ, UR4 ;  /* 0x00000004ff0a7e24 */ /* 0x000fe4000f8e00ff */
[----:B------:R-:W-:Y:S07]  /*6910*/  LEPC R20, `(.L_x_105) ;  /* 0x000000001014794e */ /* 0x000fee0000000000 */
[----:B-1--4-:R-:W-:Y:S05]  /*6920*/  CALL.ABS.NOINC R2 ;  /* 0x0000000002007343 */ /* 0x012fea0003c00000 */
.L_x_105:
[-C--:B------:R-:W-:Y:S01]  /*6930*/  F2FP.F16.E4M3.UNPACK_B R0, R81.reuse ;  /* 0x00000051ff00723e */ /* 0x080fe200020006ff */
[----:B------:R-:W-:Y:S05]  /*6940*/  WARPSYNC.ALL ;  /* 0x0000000000007948 */ /* 0x000fea0003800000 */
[----:B------:R-:W-:Y:S01]  /*6950*/  R2UR UR4, R48 ;  /* 0x00000000300472ca */ /* 0x000fe200000e0000 */
[--C-:B------:R-:W-:Y:S01]  /*6960*/  HADD2.F32 R54, -RZ, R0.reuse.H0_H0 ;  /* 0x20000000ff367230 */ /* 0x100fe20000004100 */
[-C--:B------:R-:W-:Y:S01]  /*6970*/  F2FP.F16.E4M3.UNPACK_B R2, R80.reuse.H1 ;  /* 0x00000050ff02723e */ /* 0x080fe200030006ff */
[----:B------:R-:W-:Y:S01]  /*6980*/  HADD2.F32 R55, -RZ, R0.H1_H1 ;  /* 0x30000000ff377230 */ /* 0x000fe20000004100 */
[----:B------:R-:W-:Y:S01]  /*6990*/  F2FP.F16.E4M3.UNPACK_B R0, R81.H1 ;  /* 0x00000051ff00723e */ /* 0x000fe200030006ff */
[----:B------:R-:W-:Y:S01]  /*69a0*/  BSSY.RECONVERGENT B0, `(.L_x_106) ;  /* 0x0000095000007945 */ /* 0x000fe20003800200 */
[----:B------:R-:W-:Y:S01]  /*69b0*/  F2FP.F16.E4M3.UNPACK_B R3, R80 ;  /* 0x00000050ff03723e */ /* 0x000fe200020006ff */
[----:B------:R-:W-:Y:S01]  /*69c0*/  HADD2.F32 R52, -RZ, R2.H0_H0 ;  /* 0x20000002ff347230 */ /* 0x000fe20000004100 */
[----:B------:R-:W-:Y:S01]  /*69d0*/  ISETP.NE.AND P0, PT, R110, RZ, PT ;  /* 0x000000ff6e00720c */ /* 0x000fe20003f05270 */
[--C-:B------:R-:W-:Y:S01]  /*69e0*/  HADD2.F32 R56, -RZ, R0.reuse.H0_H0 ;  /* 0x20000000ff387230 */ /* 0x100fe20000004100 */
[----:B------:R-:W-:Y:S01]  /*69f0*/  ISETP.NE.AND P6, PT, R118, RZ, PT ;  /* 0x000000ff7600720c */ /* 0x000fe20003fc5270 */
[----:B------:R-:W-:Y:S01]  /*6a00*/  HADD2.F32 R57, -RZ, R0.H1_H1 ;  /* 0x30000000ff397230 */ /* 0x000fe20000004100 */
[-C--:B------:R-:W-:Y:S01]  /*6a10*/  F2FP.F16.E4M3.UNPACK_B R0, R83.reuse ;  /* 0x00000053ff00723e */ /* 0x080fe200020006ff */
[----:B-1----:R-:W-:Y:S01]  /*6a20*/  LDTM.16dp32bit_t0_t15.x32 R4, tmem[UR4+0x40] ;  /* 0x00004004000479ee */ /* 0x002fe20008a80000 */
[----:B------:R-:W1:Y:S01]  /*6a30*/  LDTM.16dp32bit_t16_t31.x32 R4, tmem[UR4+0x60] ;  /* 0x00006004000479ee */ /* 0x000e620008aa0000 */
[----:B------:R-:W-:Y:S01]  /*6a40*/  HADD2.F32 R53, -RZ, R2.H1_H1 ;  /* 0x30000002ff357230 */ /* 0x000fe20000004100 */
[----:B------:R-:W-:Y:S01]  /*6a50*/  F2FP.F16.E4M3.UNPACK_B R2, R82.H1 ;  /* 0x00000052ff02723e */ /* 0x000fe200030006ff */
[--C-:B------:R-:W-:Y:S02]  /*6a60*/  HADD2.F32 R50, -RZ, R3.reuse.H0_H0 ;  /* 0x20000003ff327230 */ /* 0x100fe40000004100 */
[--C-:B------:R-:W-:Y:S02]  /*6a70*/  HADD2.F32 R62, -RZ, R0.reuse.H0_H0 ;  /* 0x20000000ff3e7230 */ /* 0x100fe40000004100 */
[----:B------:R-:W-:Y:S01]  /*6a80*/  HADD2.F32 R63, -RZ, R0.H1_H1 ;  /* 0x30000000ff3f7230 */ /* 0x000fe20000004100 */
[----:B------:R-:W-:Y:S01]  /*6a90*/  F2FP.F16.E4M3.UNPACK_B R0, R84.H1 ;  /* 0x00000054ff00723e */ /* 0x000fe200030006ff */
[--C-:B------:R-:W-:Y:S02]  /*6aa0*/  HADD2.F32 R60, -RZ, R2.reuse.H0_H0 ;  /* 0x20000002ff3c7230 */ /* 0x100fe40000004100 */
[----:B------:R-:W-:Y:S01]  /*6ab0*/  HADD2.F32 R61, -RZ, R2.H1_H1 ;  /* 0x30000002ff3d7230 */ /* 0x000fe20000004100 */
[----:B------:R-:W-:Y:S01]  /*6ac0*/  F2FP.F16.E4M3.UNPACK_B R2, R83.H1 ;  /* 0x00000053ff02723e */ /* 0x000fe200030006ff */
[----:B------:R-:W-:Y:S01]  /*6ad0*/  HADD2.F32 R51, -RZ, R3.H1_H1 ;  /* 0x30000003ff337230 */ /* 0x000fe20000004100 */
[----:B------:R-:W-:Y:S01]  /*6ae0*/  F2FP.F16.E4M3.UNPACK_B R3, R82 ;  /* 0x00000052ff03723e */ /* 0x000fe200020006ff */
[--C-:B------:R-:W-:Y:S02]  /*6af0*/  HADD2.F32 R68, -RZ, R0.reuse.H0_H0 ;  /* 0x20000000ff447230 */ /* 0x100fe40000004100 */
[----:B------:R-:W-:Y:S01]  /*6b00*/  HADD2.F32 R69, -RZ, R0.H1_H1 ;  /* 0x30000000ff457230 */ /* 0x000fe20000004100 */
[-C--:B------:R-:W-:Y:S01]  /*6b10*/  F2FP.F16.E4M3.UNPACK_B R0, R85.reuse.H1 ;  /* 0x00000055ff00723e */ /* 0x080fe200030006ff */
[--C-:B------:R-:W-:Y:S02]  /*6b20*/  HADD2.F32 R64, -RZ, R2.reuse.H0_H0 ;  /* 0x20000002ff407230 */ /* 0x100fe40000004100 */
[----:B------:R-:W-:Y:S01]  /*6b30*/  HADD2.F32 R65, -RZ, R2.H1_H1 ;  /* 0x30000002ff417230 */ /* 0x000fe20000004100 */
[----:B------:R-:W-:Y:S01]  /*6b40*/  F2FP.F16.E4M3.UNPACK_B R2, R85 ;  /* 0x00000055ff02723e */ /* 0x000fe200020006ff */
[--C-:B------:R-:W-:Y:S02]  /*6b50*/  HADD2.F32 R58, -RZ, R3.reuse.H0_H0 ;  /* 0x20000003ff3a7230 */ /* 0x100fe40000004100 */
[C---:B-1----:R-:W-:Y:S01]  /*6b60*/  FMUL R7, R47.reuse, R7 ;  /* 0x000000072f077220 */ /* 0x042fe20000400000 */
[----:B------:R-:W-:Y:S01]  /*6b70*/  HADD2.F32 R59, -RZ, R3.H1_H1 ;  /* 0x30000003ff3b7230 */ /* 0x000fe20000004100 */
[----:B------:R-:W-:Y:S01]  /*6b80*/  F2FP.F16.E4M3.UNPACK_B R3, R84 ;  /* 0x00000054ff03723e */ /* 0x000fe200020006ff */
[--C-:B------:R-:W-:Y:S02]  /*6b90*/  HADD2.F32 R72, -RZ, R0.reuse.H0_H0 ;  /* 0x20000000ff487230 */ /* 0x100fe40000004100 */
[C---:B------:R-:W-:Y:S01]  /*6ba0*/  FMUL R11, R47.reuse, R11 ;  /* 0x0000000b2f0b7220 */ /* 0x040fe20000400000 */
[----:B------:R-:W-:Y:S01]  /*6bb0*/  HADD2.F32 R73, -RZ, R0.H1_H1 ;  /* 0x30000000ff497230 */ /* 0x000fe20000004100 */
[----:B------:R-:W-:Y:S01]  /*6bc0*/  F2FP.F16.E4M3.UNPACK_B R0, R87 ;  /* 0x00000057ff00723e */ /* 0x000fe200020006ff */
[--C-:B------:R-:W-:Y:S02]  /*6bd0*/  HADD2.F32 R70, -RZ, R2.reuse.H0_H0 ;  /* 0x20000002ff467230 */ /* 0x100fe40000004100 */
[C---:B------:R-:W-:Y:S01]  /*6be0*/  FMUL R15, R47.reuse, R15 ;  /* 0x0000000f2f0f7220 */ /* 0x040fe20000400000 */
[----:B------:R-:W-:Y:S01]  /*6bf0*/  HADD2.F32 R71, -RZ, R2.H1_H1 ;  /* 0x30000002ff477230 */ /* 0x000fe20000004100 */
[-C--:B------:R-:W-:Y:S01]  /*6c00*/  F2FP.F16.E4M3.UNPACK_B R2, R86.reuse.H1 ;  /* 0x00000056ff02723e */ /* 0x080fe200030006ff */
[--C-:B------:R-:W-:Y:S02]  /*6c10*/  HADD2.F32 R66, -RZ, R3.reuse.H0_H0 ;  /* 0x20000003ff427230 */ /* 0x100fe40000004100 */
[----:B------:R-:W-:Y:S01]  /*6c20*/  HADD2.F32 R67, -RZ, R3.H1_H1 ;  /* 0x30000003ff437230 */ /* 0x000fe20000004100 */
[----:B------:R-:W-:Y:S01]  /*6c30*/  F2FP.F16.E4M3.UNPACK_B R3, R86 ;  /* 0x00000056ff03723e */ /* 0x000fe200020006ff */
[--C-:B------:R-:W-:Y:S02]  /*6c40*/  HADD2.F32 R78, -RZ, R0.reuse.H0_H0 ;  /* 0x20000000ff4e7230 */ /* 0x100fe40000004100 */
[----:B------:R-:W-:Y:S02]  /*6c50*/  HADD2.F32 R79, -RZ, R0.H1_H1 ;  /* 0x30000000ff4f7230 */ /* 0x000fe40000004100 */
[C---:B------:R-:W-:Y:S01]  /*6c60*/  FMUL R0, R47.reuse, R4 ;  /* 0x000000042f007220 */ /* 0x040fe20000400000 */
[--C-:B------:R-:W-:Y:S02]  /*6c70*/  HADD2.F32 R76, -RZ, R2.reuse.H0_H0 ;  /* 0x20000002ff4c7230 */ /* 0x100fe40000004100 */
[----:B------:R-:W-:Y:S01]  /*6c80*/  FMUL R4, R47, R8 ;  /* 0x000000082f047220 */ /* 0x000fe20000400000 */
[----:B------:R-:W-:Y:S02]  /*6c90*/  HADD2.F32 R77, -RZ, R2.H1_H1 ;  /* 0x30000002ff4d7230 */ /* 0x000fe40000004100 */
[----:B------:R-:W-:Y:S01]  /*6ca0*/  FFMA R0, R49, R50, R0 ;  /* 0x0000003231007223 */ /* 0x000fe20000000000 */
[--C-:B------:R-:W-:Y:S02]  /*6cb0*/  HADD2.F32 R74, -RZ, R3.reuse.H0_H0 ;  /* 0x20000003ff4a7230 */ /* 0x100fe40000004100 */
[C---:B------:R-:W-:Y:S01]  /*6cc0*/  FMUL R2, R47.reuse, R5 ;  /* 0x000000052f027220 */ /* 0x040fe20000400000 */
[----:B------:R-:W-:Y:S02]  /*6cd0*/  HADD2.F32 R75, -RZ, R3.H1_H1 ;  /* 0x30000003ff4b7230 */ /* 0x000fe40000004100 */
[C---:B------:R-:W-:Y:S01]  /*6ce0*/  FMUL R5, R47.reuse, R9 ;  /* 0x000000092f057220 */ /* 0x040fe20000400000 */
[----:B------:R-:W-:Y:S01]  /*6cf0*/  FMUL R8, R47, R12 ;  /* 0x0000000c2f087220 */ /* 0x000fe20000400000 */
[----:B------:R-:W-:Y:S01]  /*6d00*/  FFMA R2, R49, R51, R2 ;  /* 0x0000003331027223 */ /* 0x000fe20000000002 */
[C---:B------:R-:W-:Y:S01]  /*6d10*/  FMUL R9, R47.reuse, R13 ;  /* 0x0000000d2f097220 */ /* 0x040fe20000400000 */
[C---:B------:R-:W-:Y:S01]  /*6d20*/  FMUL R12, R47.reuse, R21 ;  /* 0x000000152f0c7220 */ /* 0x040fe20000400000 */
[C---:B------:R-:W-:Y:S01]  /*6d30*/  FMUL R21, R47.reuse, R30 ;  /* 0x0000001e2f157220 */ /* 0x040fe20000400000 */
[C---:B------:R-:W-:Y:S01]  /*6d40*/  FMUL R13, R47.reuse, R22 ;  /* 0x000000162f0d7220 */ /* 0x040fe20000400000 */
[C---:B------:R-:W-:Y:S01]  /*6d50*/  FMUL R22, R47.reuse, R31 ;  /* 0x0000001f2f167220 */ /* 0x040fe20000400000 */
        /* <DEDUP_REMOVED lines=8> */
[C---:B------:R-:W-:Y:S01]  /*6de0*/  FFMA R6, R49.reuse, R56, R6 ;  /* 0x0000003831067223 */ /* 0x040fe20000000006 */
[C---:B------:R-:W-:Y:S01]  /*6df0*/  FFMA R11, R49.reuse, R57, R11 ;  /* 0x00000039310b7223 */ /* 0x040fe2000000000b */
[C---:B------:R-:W-:Y:S01]  /*6e00*/  FFMA R8, R49.reuse, R58, R8 ;  /* 0x0000003a31087223 */ /* 0x040fe20000000008 */
[----:B------:R-:W-:Y:S01]  /*6e10*/  FFMA R9, R49, R59, R9 ;  /* 0x0000003b31097223 */ /* 0x000fe20000000009 */
[----:B------:R-:W-:Y:S01]  /*6e20*/  F2FP.SATFINITE.E4M3.F32.PACK_AB_MERGE_C R52, R7, R3, RZ ;  /* 0x000000030734723e */ /* 0x000fe200048070ff */
[----:B------:R-:W-:Y:S01]  /*6e30*/  FFMA R10, R49, R60, R10 ;  /* 0x0000003c310a7223 */ /* 0x000fe2000000000a */
[----:B------:R-:W-:Y:S01]  /*6e40*/  F2FP.SATFINITE.E4M3.F32.PACK_AB_MERGE_C R53, R11, R6, RZ ;  /* 0x000000060b35723e */ /* 0x000fe200048070ff */
[----:B------:R-:W-:Y:S01]  /*6e50*/  FFMA R15, R49, R61, R15 ;  /* 0x0000003d310f7223 */ /* 0x000fe2000000000f */
[C---:B------:R-:W-:Y:S01]  /*6e60*/  FMUL R3, R47.reuse, R16 ;  /* 0x000000102f037220 */ /* 0x040fe20000400000 */
[C---:B------:R-:W-:Y:S01]  /*6e70*/  FMUL R6, R47.reuse, R17 ;  /* 0x000000112f067220 */ /* 0x040fe20000400000 */
[----:B------:R-:W-:Y:S01]  /*6e80*/  F2FP.F16.E4M3.UNPACK_B R51, R87.H1 ;  /* 0x00000057ff33723e */ /* 0x000fe200030006ff */
[----:B------:R-:W-:Y:S01]  /*6e90*/  FMUL R11, R47, R20 ;  /* 0x000000142f0b7220 */ /* 0x000fe20000400000 */
[----:B------:R-:W-:Y:S01]  /*6ea0*/  F2FP.SATFINITE.E4M3.F32.PACK_AB_MERGE_C R54, R15, R10, RZ ;  /* 0x0000000a0f36723e */ /* 0x000fe200048070ff */
[C---:B------:R-:W-:Y:S01]  /*6eb0*/  FFMA R3, R49.reuse, R62, R3 ;  /* 0x0000003e31037223 */ /* 0x040fe20000000003 */
[----:B------:R-:W-:Y:S01]  /*6ec0*/  FFMA R6, R49, R63, R6 ;  /* 0x0000003f31067223 */ /* 0x000fe20000000006 */
[----:B------:R-:W-:Y:S01]  /*6ed0*/  FMUL R20, R47, R29 ;  /* 0x0000001d2f147220 */ /* 0x000fe20000400000 */
[----:B------:R-:W-:Y:S01]  /*6ee0*/  F2FP.SATFINITE.E4M3.F32.PACK_AB_MERGE_C R29, R5, R4, R53 ;  /* 0x00000004051d723e */ /* 0x000fe20004807035 */
[----:B------:R-:W-:Y:S01]  /*6ef0*/  FMUL R10, R47, R19 ;  /* 0x000000132f0a7220 */ /* 0x000fe20000400000 */
[----:B------:R-:W-:Y:S01]  /*6f00*/  F2FP.SATFINITE.E4M3.F32.PACK_AB_MERGE_C R30, R9, R8, R54 ;  /* 0x00000008091e723e */ /* 0x000fe20004807036 */
        /* <DEDUP_REMOVED lines=10> */
[----:B------:R-:W-:Y:S01]  /*6fb0*/  FFMA R14, R49, R69, R14 ;  /* 0x00000045310e7223 */ /* 0x000fe2000000000e */
[----:B------:R-:W-:Y:S01]  /*6fc0*/  FMUL R18, R47, R27 ;  /* 0x0000001b2f127220 */ /* 0x000fe20000400000 */
[C---:B------:R-:W-:Y:S01]  /*6fd0*/  FFMA R15, R49.reuse, R70, R15 ;  /* 0x00000046310f7223 */ /* 0x040fe2000000000f */
[C---:B------:R-:W-:Y:S01]  /*6fe0*/  FFMA R16, R49.reuse, R71, R16 ;  /* 0x0000004731107223 */ /* 0x040fe20000000010 */
[C---:B------:R-:W-:Y:S01]  /*6ff0*/  FFMA R17, R49.reuse, R72, R17 ;  /* 0x0000004831117223 */ /* 0x040fe20000000011 */
[C---:B------:R-:W-:Y:S01]  /*7000*/  FFMA R18, R49.reuse, R73, R18 ;  /* 0x0000004931127223 */ /* 0x040fe20000000012 */
[----:B------:R-:W-:Y:S01]  /*7010*/  FFMA R19, R49, R74, R19 ;  /* 0x0000004a31137223 */ /* 0x000fe20000000013 */
[----:B------:R-:W-:Y:S01]  /*7020*/  FMUL R23, R47, R32 ;  /* 0x000000202f177220 */ /* 0x000fe20000400000 */
[----:B------:R-:W-:Y:S01]  /*7030*/  FFMA R20, R49, R75, R20 ;  /* 0x0000004b31147223 */ /* 0x000fe20000000014 */
[----:B------:R-:W-:Y:S01]  /*7040*/  FMUL R24, R47, R33 ;  /* 0x000000212f187220 */ /* 0x000fe20000400000 */
[--C-:B------:R-:W-:Y:S02]  /*7050*/  HADD2.F32 R50, -RZ, R51.reuse.H0_H0 ;  /* 0x20000033ff327230 */ /* 0x100fe40000004100 */
[----:B------:R-:W-:Y:S01]  /*7060*/  FFMA R21, R49, R76, R21 ;  /* 0x0000004c31157223 */ /* 0x000fe20000000015 */
[----:B------:R-:W-:Y:S02]  /*7070*/  HADD2.F32 R51, -RZ, R51.H1_H1 ;  /* 0x30000033ff337230 */ /* 0x000fe40000004100 */
[----:B------:R-:W-:Y:S01]  /*7080*/  FMUL R25, R47, R34 ;  /* 0x000000222f197220 */ /* 0x000fe20000400000 */
[----:B------:R-:W-:Y:S01]  /*7090*/  FFMA R22, R49, R77, R22 ;  /* 0x0000004d31167223 */ /* 0x000fe20000000016 */
[----:B------:R-:W-:Y:S01]  /*70a0*/  FMUL R26, R47, R35 ;  /* 0x000000232f1a7220 */ /* 0x000fe20000400000 */
[----:B------:R-:W-:Y:S01]  /*70b0*/  F2FP.SATFINITE.E4M3.F32.PACK_AB_MERGE_C R7, R10, R7, RZ ;  /* 0x000000070a07723e */ /* 0x000fe200048070ff */
[C---:B------:R-:W-:Y:S01]  /*70c0*/  FFMA R23, R49.reuse, R78, R23 ;  /* 0x0000004e31177223 */ /* 0x040fe20000000017 */
[C---:B------:R-:W-:Y:S01]  /*70d0*/  FFMA R24, R49.reuse, R79, R24 ;  /* 0x0000004f31187223 */ /* 0x040fe20000000018 */
[C---:B------:R-:W-:Y:S01]  /*70e0*/  FFMA R25, R49.reuse, R50, R25 ;  /* 0x0000003231197223 */ /* 0x040fe20000000019 */
[----:B------:R-:W-:Y:S01]  /*70f0*/  FFMA R26, R49, R51, R26 ;  /* 0x00000033311a7223 */ /* 0x000fe2000000001a */
[----:B------:R-:W-:Y:S02]  /*7100*/  F2FP.SATFINITE.E4M3.F32.PACK_AB_MERGE_C R28, R2, R0, R52 ;  /* 0x00000000021c723e */ /* 0x000fe40004807034 */
[----:B------:R-:W-:Y:S02]  /*7110*/  F2FP.SATFINITE.E4M3.F32.PACK_AB_MERGE_C R31, R6, R3, R7 ;  /* 0x00000003061f723e */ /* 0x000fe40004807007 */
[----:B------:R-:W-:Y:S02]  /*7120*/  F2FP.SATFINITE.E4M3.F32.PACK_AB_MERGE_C R13, R14, R13, RZ ;  /* 0x0000000d0e0d723e */ /* 0x000fe400048070ff */
[----:B------:R-:W-:Y:S01]  /*7130*/  F2FP.SATFINITE.E4M3.F32.PACK_AB_MERGE_C R17, R18, R17, RZ ;  /* 0x000000111211723e */ /* 0x000fe200048070ff */
[----:B------:R1:W-:Y:S01]  /*7140*/  STS.128 [R100+UR49+0x5200], R28 ;  /* 0x0052001c64007988 */ /* 0x0003e20008000c31 */
[----:B------:R-:W-:Y:S02]  /*7150*/  F2FP.SATFINITE.E4M3.F32.PACK_AB_MERGE_C R14, R22, R21, RZ ;  /* 0x00000015160e723e */ /* 0x000fe400048070ff */
[----:B------:R-:W-:Y:S02]  /*7160*/  F2FP.SATFINITE.E4M3.F32.PACK_AB_MERGE_C R25, R26, R25, RZ ;  /* 0x000000191a19723e */ /* 0x000fe400048070ff */
[----:B------:R-:W-:Y:S02]  /*7170*/  F2FP.SATFINITE.E4M3.F32.PACK_AB_MERGE_C R12, R12, R11, R13 ;  /* 0x0000000b0c0c723e */ /* 0x000fe4000480700d */
[----:B------:R-:W-:Y:S02]  /*7180*/  F2FP.SATFINITE.E4M3.F32.PACK_AB_MERGE_C R13, R16, R15, R17 ;  /* 0x0000000f100d723e */ /* 0x000fe40004807011 */
        /* <DEDUP_REMOVED lines=13> */
[----:B------:R-:W-:Y:S02]  /*7260*/  UIADD3 UR8, UP0, UPT, UR52, 0x680, URZ ;  /* 0x0000068034087890 */ /* 0x000fe4000ff1e0ff */
[----:B------:R-:W-:Y:S02]  /*7270*/  UIADD3 UR5, UPT, UPT, UR41, 0x40, URZ ;  /* 0x0000004029057890 */ /* 0x000fe4000fffe0ff */
[----:B------:R-:W-:Y:S02]  /*7280*/  UIADD3 UR4, UPT, UPT, UR49, 0x5200, URZ ;  /* 0x0000520031047890 */ /* 0x000fe4000fffe0ff */
[----:B------:R-:W-:Y:S01]  /*7290*/  UIADD3.X UR9, UPT, UPT, URZ, UR53, URZ, UP0, !UPT ;  /* 0x00000035ff097290 */ /* 0x000fe200087fe4ff */
[----:B------:R-:W-:Y:S01]  /*72a0*/  UMOV UR6, UR42 ;  /* 0x0000002a00067c82 */ /* 0x000fe20008000000 */
[----:B------:R-:W-:Y:S07]  /*72b0*/  UMOV UR7, UR36 ;  /* 0x0000002400077c82 */ /* 0x000fee0008000000 */
[----:B------:R2:W-:Y:S01]  /*72c0*/  UTMASTG.3D [UR4], [UR8] ;  /* 0x00000004080073b5 */ /* 0x0005e20008010000 */
[----:B------:R0:W-:Y:S01]  /*72d0*/  UTMACMDFLUSH ;  /* 0x00000000000079b7 */ /* 0x0001e20000000000 */
[----:B--2---:R-:W-:Y:S04]  /*72e0*/  DEPBAR.LE SB0, 0x1 ;  /* 0x000080400000791a */ /* 0x004fe80000000000 */
.L_x_107:
[----:B------:R-:W-:Y:S05]  /*72f0*/  BSYNC.RECONVERGENT B0 ;  /* 0x0000000000007941 */ /* 0x000fea0003800200 */
.L_x_106:
        /* <DEDUP_REMOVED lines=15> */
.L_x_111:
[----:B------:R-:W-:Y:S05]  /*73f0*/  BSYNC B0 ;  /* 0x0000000000007941 */ /* 0x000fea0003800000 */
.L_x_110:
[----:B------:R-:W-:Y:S01]  /*7400*/  ISETP.NE.AND P0, PT, R116, RZ, PT ;  /* 0x000000ff7400720c */ /* 0x000fe20003f05270 */
[----:B------:R-:W-:Y:S11]  /*7410*/  VIADD R105, R105, 0x1 ;  /* 0x0000000169697836 */ /* 0x000ff60000000000 */
[----:B------:R-:W-:Y:S01]  /*7420*/  @!UPT UIADD3 URZ, UPT, UPT, URZ, URZ, URZ ;  /* 0x000000fffffff290 */ /* 0x000fe2000fffe0ff */
[----:B------:R3:W4:Y:S04]  /*7430*/  @P0 LDS.128 R84, [R2+0x210] ;  /* 0x0002100002540984 */ /* 0x0007280000000c00 */
[----:B------:R1:W1:Y:S01]  /*7440*/  @P0 LDS.128 R80, [R3+UR49+0x200] ;  /* 0x0002003103500984 */ /* 0x0002620008000c00 */
        /* <DEDUP_REMOVED lines=14> */
.L_x_109:
[----:B------:R-:W-:Y:S05]  /*7530*/  BSYNC B1 ;  /* 0x0000000000017941 */ /* 0x000fea0003800000 */
.L_x_108:
[----:B------:R-:W-:Y:S05]  /*7540*/  VIADD R0, R48, 0x80 ;  /* 0x0000008030007836 */ /* 0x000fea0000000000 */
[----:B------:R-:W-:Y:S04]  /*7550*/  SHF.R.U32.HI R0, RZ, 0x15, R0 ;  /* 0x00000015ff007819 */ /* 0x000fe80000011600 */
[----:B------:R-:W-:Y:S11]  /*7560*/  LOP3.LUT P0, RZ, R0, 0x3, R101, 0x48, !PT ;  /* 0x0000000300ff7812 */ /* 0x000ff60007804865 */
[----:B------:R-:W-:Y:S02]  /*7570*/  @!UPT UIADD3 URZ, UPT, UPT, URZ, URZ, URZ ;  /* 0x000000fffffff290 */ /* 0x000fe4000fffe0ff */
[----:B------:R-:W-:Y:S05]  /*7580*/  @!P0 BRA `(.L_x_113) ;  /* 0x0000000000408947 */ /* 0x000fea0003800000 */
[----:B------:R-:W2:Y:S01]  /*7590*/  LDCU.64 UR8, c[0x4][0x78] ;  /* 0x01000f00ff0877ac */ /* 0x000ea20008000a00 */
[----:B------:R-:W-:Y:S01]  /*75a0*/  MOV R3, 0x0 ;  /* 0x0000000000037802 */ /* 0x000fe20000000f00 */
[----:B-1----:R-:W-:Y:S02]  /*75b0*/  HFMA2 R12, -RZ, RZ, 0, 5.9604644775390625e-08 ;  /* 0x00000001ff0c7431 */ /* 0x002fe400000001ff */
[----:B------:R-:W-:Y:S02]  /*75c0*/  IMAD.MOV.U32 R8, RZ, RZ, 0x192 ;  /* 0x00000192ff087424 */ /* 0x000fe400078e00ff */
[----:B------:R-:W-:Y:S01]  /*75d0*/  IMAD.MOV.U32 R13, RZ, RZ, RZ ;  /* 0x000000ffff0d7224 */ /* 0x000fe200078e00ff */
[----:B------:R-:W1:Y:S01]  /*75e0*/  LDCU.64 UR6, c[0x4][0x80] ;  /* 0x01001000ff0677ac */ /* 0x000e620008000a00 */
[----:B------:R-:W3:Y:S01]  /*75f0*/  LDC.64 R2, c[0x4][R3] ;  /* 0x0100000003027b82 */ /* 0x000ee20000000a00 */
[----:B------:R-:W4:Y:S01]  /*7600*/  LDCU.64 UR4, c[0x4][0x18] ;  /* 0x01000300ff0477ac */ /* 0x000f220008000a00 */
[----:B--2---:R-:W-:Y:S01]  /*7610*/  MOV R5, UR9 ;  /* 0x0000000900057c02 */ /* 0x004fe20008000f00 */
[----:B------:R-:W-:Y:S01]  /*7620*/  IMAD.U32 R4, RZ, RZ, UR8 ;  /* 0x00000008ff047e24 */ /* 0x000fe2000f8e00ff */
[----:B-1----:R-:W-:Y:S01]  /*7630*/  MOV R7, UR7 ;  /* 0x0000000700077c02 */ /* 0x002fe20008000f00 */
[----:B------:R-:W-:Y:S01]  /*7640*/  IMAD.U32 R6, RZ, RZ, UR6 ;  /* 0x00000006ff067e24 */ /* 0x000fe2000f8e00ff */
[----:B----4-:R-:W-:Y:S01]  /*7650*/  MOV R11, UR5 ;  /* 0x00000005000b7c02 */ /* 0x010fe20008000f00 */
[----:B------:R-:W-:Y:S02]  /*7660*/  IMAD.U32 R10, RZ, RZ, UR4 ;  /* 0x00000004ff0a7e24 */ /* 0x000fe4000f8e00ff */
[----:B------:R-:W-:Y:S07]  /*7670*/  LEPC R20, `(.L_x_113) ;  /* 0x000000001014794e */ /* 0x000fee0000000000 */
[----:B---3--:R-:W-:Y:S05]  /*7680*/  CALL.ABS.NOINC R2 ;  /* 0x0000000002007343 */ /* 0x008fea0003c00000 */
.L_x_113:
        /* <DEDUP_REMOVED lines=148> */
[----:B------:R-:W-:Y:S02]  /*7fd0*/  UIADD3 UR8, UP0, UPT, UR52, 0x680, URZ ;  /* 0x0000068034087890 */ /* 0x000fe4000ff1e0ff */
[----:B------:R-:W-:Y:S02]  /*7fe0*/  UIADD3 UR5, UPT, UPT, UR41, 0x80, URZ ;  /* 0x0000008029057890 */ /* 0x000fe4000fffe0ff */
[----:B------:R-:W-:Y:S01]  /*7ff0*/  MOV R109, UR10 ;  /* 0x0000000a006d7c02 */ /* 0x000fe20008000f00 */
[----:B------:R-:W-:Y:S01]  /*8000*/  UIADD3.X UR9, UPT, UPT, URZ, UR53, URZ, UP0, !UPT ;  /* 0x00000035ff097290 */ /* 0x000fe200087fe4ff */
[----:B------:R-:W-:Y:S02]  /*8010*/  UMOV UR6, UR42 ;  /* 0x0000002a00067c82 */ /* 0x000fe40008000000 */
[----:B------:R-:W-:Y:S01]  /*8020*/  R2UR UR4, R109 ;  /* 0x000000006d0472ca */ /* 0x000fe200000e0000 */
[----:B------:R-:W-:Y:S11]  /*8030*/  UMOV UR7, UR36 ;  /* 0x0000002400077c82 */ /* 0x000ff60008000000 */
[----:B------:R-:W-:Y:S01]  /*8040*/  @!UPT UIADD3 URZ, UPT, UPT, URZ, URZ, URZ ;  /* 0x000000fffffff290 */ /* 0x000fe2000fffe0ff */
[----:B------:R2:W-:Y:S01]  /*8050*/  UTMASTG.3D [UR4], [UR8] ;  /* 0x00000004080073b5 */ /* 0x0005e20008010000 */
[----:B------:R0:W-:Y:S01]  /*8060*/  UTMACMDFLUSH ;  /* 0x00000000000079b7 */ /* 0x0001e20000000000 */
[----:B--2---:R-:W-:Y:S04]  /*8070*/  DEPBAR.LE SB0, 0x1 ;  /* 0x000080400000791a */ /* 0x004fe80000000000 */
.L_x_115:
[----:B------:R-:W-:Y:S05]  /*8080*/  BSYNC.RECONVERGENT B0 ;  /* 0x0000000000007941 */ /* 0x000fea0003800200 */
.L_x_114:
        /* <DEDUP_REMOVED lines=15> */
.L_x_119:
[----:B------:R-:W-:Y:S05]  /*8180*/  BSYNC B0 ;  /* 0x0000000000007941 */ /* 0x000fea0003800000 */
.L_x_118:
        /* <DEDUP_REMOVED lines=19> */
.L_x_117:
[----:B------:R-:W-:Y:S05]  /*82c0*/  BSYNC B1 ;  /* 0x0000000000017941 */ /* 0x000fea0003800000 */
.L_x_116:
        /* <DEDUP_REMOVED lines=21> */
.L_x_121:
[----:B------:R-:W-:Y:S01]  /*8420*/  ISETP.NE.AND P0, PT, R110, RZ, PT ;  /* 0x000000ff6e00720c */ /* 0x000fe20003f05270 */
[----:B------:R-:W-:Y:S05]  /*8430*/  WARPSYNC.ALL ;  /* 0x0000000000007948 */ /* 0x000fea0003800000 */
[----:B------:R-:W-:Y:S01]  /*8440*/  R2UR UR4, R48 ;  /* 0x00000000300472ca */ /* 0x000fe200000e0000 */
[----:B------:R-:W-:Y:S01]  /*8450*/  BSSY.RECONVERGENT B0, `(.L_x_122) ;  /* 0x000009c000007945 */ /* 0x000fe20003800200 */
[-C--:B------:R-:W-:Y:S02]  /*8460*/  F2FP.F16.E4M3.UNPACK_B R2, R80.reuse ;  /* 0x00000050ff02723e */ /* 0x080fe400020006ff */
[----:B------:R-:W-:Y:S02]  /*8470*/  F2FP.F16.E4M3.UNPACK_B R80, R80.H1 ;  /* 0x00000050ff50723e */ /* 0x000fe400030006ff */
[-C--:B------:R-:W-:Y:S01]  /*8480*/  F2FP.F16.E4M3.UNPACK_B R51, R81.reuse ;  /* 0x00000051ff33723e */ /* 0x080fe200020006ff */
[--C-:B------:R-:W-:Y:S01]  /*8490*/  HADD2.F32 R0, -RZ, R2.reuse.H0_H0 ;  /* 0x20000002ff007230 */ /* 0x100fe20000004100 */
[----:B------:R-:W-:Y:S01]  /*84a0*/  F2FP.F16.E4M3.UNPACK_B R81, R81.H1 ;  /* 0x00000051ff51723e */ /* 0x000fe200030006ff */
[----:B------:R-:W-:Y:S01]  /*84b0*/  HADD2.F32 R2, -RZ, R2.H1_H1 ;  /* 0x30000002ff027230 */ /* 0x000fe20000004100 */
[-C--:B------:R-:W-:Y:S01]  /*84c0*/  F2FP.F16.E4M3.UNPACK_B R55, R82.reuse ;  /* 0x00000052ff37723e */ /* 0x080fe200020006ff */
[--C-:B------:R-:W-:Y:S01]  /*84d0*/  HADD2.F32 R3, -RZ, R80.reuse.H0_H0 ;  /* 0x20000050ff037230 */ /* 0x100fe20000004100 */
[----:B------:R-:W-:Y:S01]  /*84e0*/  F2FP.F16.E4M3.UNPACK_B R82, R82.H1 ;  /* 0x00000052ff52723e */ /* 0x000fe200030006ff */
[----:B-1----:R-:W-:Y:S01]  /*84f0*/  LDTM.16dp32bit_t0_t15.x32 R4, tmem[UR4+0xc0] ;  /* 0x0000c004000479ee */ /* 0x002fe20008a80000 */
[----:B------:R-:W1:Y:S01]  /*8500*/  LDTM.16dp32bit_t16_t31.x32 R4, tmem[UR4+0xe0] ;  /* 0x0000e004000479ee */ /* 0x000e620008aa0000 */
[----:B------:R-:W-:Y:S01]  /*8510*/  NOP ;  /* 0x0000000000007918 */ /* 0x000fe20000000000 */
[--C-:B------:R-:W-:Y:S01]  /*8520*/  HADD2.F32 R50, -RZ, R51.reuse.H0_H0 ;  /* 0x20000033ff327230 */ /* 0x100fe20000004100 */
[----:B------:R-:W-:Y:S01]  /*8530*/  R2UR UR5, R113 ;  /* 0x00000000710572ca */ /* 0x000fe200000e0000 */
[----:B------:R-:W-:Y:S01]  /*8540*/  HADD2.F32 R51, -RZ, R51.H1_H1 ;  /* 0x30000033ff337230 */ /* 0x000fe20000004100 */
[----:B------:R-:W-:Y:S01]  /*8550*/  F2FP.F16.E4M3.UNPACK_B R59, R83 ;  /* 0x00000053ff3b723e */ /* 0x000fe200020006ff */
[--C-:B------:R-:W-:Y:S01]  /*8560*/  HADD2.F32 R54, -RZ, R55.reuse.H0_H0 ;  /* 0x20000037ff367230 */ /* 0x100fe20000004100 */
[----:B------:R-:W-:Y:S01]  /*8570*/  F2FP.F16.E4M3.UNPACK_B R63, R84 ;  /* 0x00000054ff3f723e */ /* 0x000fe200020006ff */
[----:B------:R-:W-:Y:S01]  /*8580*/  HADD2.F32 R55, -RZ, R55.H1_H1 ;  /* 0x30000037ff377230 */ /* 0x000fe20000004100 */
[----:B------:R-:W-:Y:S01]  /*8590*/  F2FP.F16.E4M3.UNPACK_B R67, R85 ;  /* 0x00000055ff43723e */ /* 0x000fe200020006ff */
[--C-:B------:R-:W-:Y:S01]  /*85a0*/  HADD2.F32 R58, -RZ, R59.reuse.H0_H0 ;  /* 0x2000003bff3a7230 */ /* 0x100fe20000004100 */
[----:B------:R-:W-:Y:S01]  /*85b0*/  F2FP.F16.E4M3.UNPACK_B R71, R86 ;  /* 0x00000056ff47723e */ /* 0x000fe200020006ff */
[----:B------:R-:W-:Y:S01]  /*85c0*/  HADD2.F32 R59, -RZ, R59.H1_H1 ;  /* 0x3000003bff3b7230 */ /* 0x000fe20000004100 */
[----:B------:R-:W-:Y:S01]  /*85d0*/  F2FP.F16.E4M3.UNPACK_B R74, R87 ;  /* 0x00000057ff4a723e */ /* 0x000fe200020006ff */
[--C-:B------:R-:W-:Y:S01]  /*85e0*/  HADD2.F32 R62, -RZ, R63.reuse.H0_H0 ;  /* 0x2000003fff3e7230 */ /* 0x100fe20000004100 */
[----:B------:R-:W-:Y:S01]  /*85f0*/  F2FP.F16.E4M3.UNPACK_B R83, R83.H1 ;  /* 0x00000053ff53723e */ /* 0x000fe200030006ff */
[----:B------:R-:W-:Y:S01]  /*8600*/  UIADD3 UR5, UPT, UPT, UR5, 0xd0, URZ ;  /* 0x000000d005057890 */ /* 0x000fe2000fffe0ff */
[----:B------:R-:W-:Y:S01]  /*8610*/  HADD2.F32 R63, -RZ, R63.H1_H1 ;  /* 0x3000003fff3f7230 */ /* 0x000fe20000004100 */
[----:B------:R-:W-:Y:S01]  /*8620*/  F2FP.F16.E4M3.UNPACK_B R84, R84.H1 ;  /* 0x00000054ff54723e */ /* 0x000fe200030006ff */
[--C-:B------:R-:W-:Y:S01]  /*8630*/  HADD2.F32 R66, -RZ, R67.reuse.H0_H0 ;  /* 0x20000043ff427230 */ /* 0x100fe20000004100 */
[----:B------:R-:W-:Y:S01]  /*8640*/  UPRMT UR5, UR37, 0x654, UR5 ;  /* 0x0000065425057896 */ /* 0x000fe20008000005 */
[----:B------:R-:W-:Y:S01]  /*8650*/  HADD2.F32 R67, -RZ, R67.H1_H1 ;  /* 0x30000043ff437230 */ /* 0x000fe20000004100 */
[----:B------:R-:W-:Y:S01]  /*8660*/  F2FP.F16.E4M3.UNPACK_B R85, R85.H1 ;  /* 0x00000055ff55723e */ /* 0x000fe200030006ff */
[--C-:B------:R-:W-:Y:S02]  /*8670*/  HADD2.F32 R70, -RZ, R71.reuse.H0_H0 ;  /* 0x20000047ff467230 */ /* 0x100fe40000004100 */
[C---:B-1----:R-:W-:Y:S01]  /*8680*/  FMUL R4, R47.reuse, R4 ;  /* 0x000000042f047220 */ /* 0x042fe20000400000 */
[C---:B------:R-:W-:Y:S01]  /*8690*/  FMUL R5, R47.reuse, R5 ;  /* 0x000000052f057220 */ /* 0x040fe20000400000 */
[C---:B------:R-:W-:Y:S01]  /*86a0*/  FMUL R8, R47.reuse, R8 ;  /* 0x000000082f087220 */ /* 0x040fe20000400000 */
[----:B------:R-:W-:Y:S01]  /*86b0*/  FMUL R9, R47, R9 ;  /* 0x000000092f097220 */ /* 0x000fe20000400000 */
[C---:B------:R-:W-:Y:S01]  /*86c0*/  FFMA R4, R49.reuse, R0, R4 ;  /* 0x0000000031047223 */ /* 0x040fe20000000004 */
[----:B------:R-:W-:Y:S01]  /*86d0*/  SYNCS.ARRIVE.TRANS64.RED.A1T0 RZ, [UR5], RZ ;  /* 0x000000ffffff79a7 */ /* 0x000fe20008100405 */
        /* <DEDUP_REMOVED lines=8> */
[----:B------:R-:W-:Y:S02]  /*8760*/  HADD2.F32 R71, -RZ, R71.H1_H1 ;  /* 0x30000047ff477230 */ /* 0x000fe40000004100 */
[C---:B------:R-:W-:Y:S01]  /*8770*/  FMUL R25, R47.reuse, R30 ;  /* 0x0000001e2f197220 */ /* 0x040fe20000400000 */
[C---:B------:R-:W-:Y:S01]  /*8780*/  FMUL R30, R47.reuse, R35 ;  /* 0x000000232f1e7220 */ /* 0x040fe20000400000 */
[----:B------:R-:W-:Y:S02]  /*8790*/  HADD2.F32 R48, -RZ, R80.H1_H1 ;  /* 0x30000050ff307230 */ /* 0x000fe40000004100 */
[C---:B------:R-:W-:Y:S01]  /*87a0*/  FMUL R6, R47.reuse, R6 ;  /* 0x000000062f067220 */ /* 0x040fe20000400000 */
[C---:B------:R-:W-:Y:S01]  /*87b0*/  FMUL R7, R47.reuse, R7 ;  /* 0x000000072f077220 */ /* 0x040fe20000400000 */
[--C-:B------:R-:W-:Y:S02]  /*87c0*/  HADD2.F32 R52, -RZ, R81.reuse.H0_H0 ;  /* 0x20000051ff347230 */ /* 0x100fe40000004100 */
[----:B------:R-:W-:Y:S01]  /*87d0*/  FMUL R10, R47, R10 ;  /* 0x0000000a2f0a7220 */ /* 0x000fe20000400000 */
[C---:B------:R-:W-:Y:S01]  /*87e0*/  FFMA R6, R49.reuse, R3, R6 ;  /* 0x0000000331067223 */ /* 0x040fe20000000006 */
[----:B------:R-:W-:Y:S02]  /*87f0*/  HADD2.F32 R53, -RZ, R81.H1_H1 ;  /* 0x30000051ff357230 */ /* 0x000fe40000004100 */
[C---:B------:R-:W-:Y:S01]  /*8800*/  FFMA R7, R49.reuse, R48, R7 ;  /* 0x0000003031077223 */ /* 0x040fe20000000007 */
[C---:B------:R-:W-:Y:S01]  /*8810*/  FFMA R8, R49.reuse, R50, R8 ;  /* 0x0000003231087223 */ /* 0x040fe20000000008 */
[C---:B------:R-:W-:Y:S01]  /*8820*/  FFMA R9, R49.reuse, R51, R9 ;  /* 0x0000003331097223 */ /* 0x040fe20000000009 */
[----:B------:R-:W-:Y:S01]  /*8830*/  FFMA R10, R49, R52, R10 ;  /* 0x00000034310a7223 */ /* 0x000fe2000000000a */
[--C-:B------:R-:W-:Y:S01]  /*8840*/  HADD2.F32 R48, -RZ, R74.reuse.H0_H0 ;  /* 0x2000004aff307230 */ /* 0x100fe20000004100 */
[----:B------:R-:W-:Y:S01]  /*8850*/  F2FP.SATFINITE.E4M3.F32.PACK_AB_MERGE_C R77, R7, R6, RZ ;  /* 0x00000006074d723e */ /* 0x000fe200048070ff */
[C---:B------:R-:W-:Y:S01]  /*8860*/  FMUL R7, R47.reuse, R24 ;  /* 0x000000182f077220 */ /* 0x040fe20000400000 */
[C---:B------:R-:W-:Y:S01]  /*8870*/  FMUL R24, R47.reuse, R29 ;  /* 0x0000001d2f187220 */ /* 0x040fe20000400000 */
[C---:B------:R-:W-:Y:S01]  /*8880*/  FMUL R29, R47.reuse, R34 ;  /* 0x000000222f1d7220 */ /* 0x040fe20000400000 */
[----:B------:R-:W-:Y:S02]  /*8890*/  HADD2.F32 R74, -RZ, R74.H1_H1 ;  /* 0x3000004aff4a7230 */ /* 0x000fe40000004100 */
[C---:B------:R-:W-:Y:S01]  /*88a0*/  FMUL R11, R47.reuse, R11 ;  /* 0x0000000b2f0b7220 */ /* 0x040fe20000400000 */
[--C-:B------:R-:W-:Y:S02]  /*88b0*/  HADD2.F32 R56, -RZ, R82.reuse.H0_H0 ;  /* 0x20000052ff387230 */ /* 0x100fe40000004100 */
[----:B------:R-:W-:Y:S01]  /*88c0*/  FMUL R14, R47, R14 ;  /* 0x0000000e2f0e7220 */ /* 0x000fe20000400000 */
[----:B------:R-:W-:Y:S02]  /*88d0*/  HADD2.F32 R57, -RZ, R82.H1_H1 ;  /* 0x30000052ff397230 */ /* 0x000fe40000004100 */
[C---:B------:R-:W-:Y:S01]  /*88e0*/  FFMA R11, R49.reuse, R53, R11 ;  /* 0x00000035310b7223 */ /* 0x040fe2000000000b */
[----:B------:R-:W-:Y:S01]  /*88f0*/  F2FP.F16.E4M3.UNPACK_B R86, R86.H1 ;  /* 0x00000056ff56723e */ /* 0x000fe200030006ff */
[C---:B------:R-:W-:Y:S01]  /*8900*/  FFMA R12, R49.reuse, R54, R12 ;  /* 0x00000036310c7223 */ /* 0x040fe2000000000c */
[C---:B------:R-:W-:Y:S01]  /*8910*/  FFMA R13, R49.reuse, R55, R13 ;  /* 0x00000037310d7223 */ /* 0x040fe2000000000d */
[----:B------:R-:W-:Y:S01]  /*8920*/  F2FP.F16.E4M3.UNPACK_B R87, R87.H1 ;  /* 0x00000057ff57723e */ /* 0x000fe200030006ff */
[----:B------:R-:W-:Y:S01]  /*8930*/  FFMA R14, R49, R56, R14 ;  /* 0x00000038310e7223 */ /* 0x000fe2000000000e */
[----:B------:R-:W-:Y:S01]  /*8940*/  F2FP.SATFINITE.E4M3.F32.PACK_AB_MERGE_C R10, R11, R10, RZ ;  /* 0x0000000a0b0a723e */ /* 0x000fe200048070ff */
[C---:B------:R-:W-:Y:S01]  /*8950*/  FMUL R15, R47.reuse, R15 ;  /* 0x0000000f2f0f7220 */ /* 0x040fe20000400000 */
[--C-:B------:R-:W-:Y:S02]  /*8960*/  HADD2.F32 R60, -RZ, R83.reuse.H0_H0 ;  /* 0x20000053ff3c7230 */ /* 0x100fe40000004100 */
[----:B------:R-:W-:Y:S01]  /*8970*/  FMUL R18, R47, R18 ;  /* 0x000000122f127220 */ /* 0x000fe20000400000 */
[----:B------:R-:W-:Y:S02]  /*8980*/  HADD2.F32 R61, -RZ, R83.H1_H1 ;  /* 0x30000053ff3d7230 */ /* 0x000fe40000004100 */
[----:B------:R-:W-:Y:S01]  /*8990*/  FFMA R15, R49, R57, R15 ;  /* 0x00000039310f7223 */ /* 0x000fe2000000000f */
[----:B------:R-:W-:Y:S01]  /*89a0*/  IADD3 R45, PT, PT, R45, 0x1, RZ ;  /* 0x000000012d2d7810 */ /* 0x000fe20007ffe0ff */
[C---:B------:R-:W-:Y:S01]  /*89b0*/  FFMA R16, R49.reuse, R58, R16 ;  /* 0x0000003a31107223 */ /* 0x040fe20000000010 */
        /* <DEDUP_REMOVED lines=8> */
[C---:B------:R-:W-:Y:S01]  /*8a40*/  FFMA R0, R49.reuse, R62, R0 ;  /* 0x0000003e31007223 */ /* 0x040fe20000000000 */
[C---:B------:R-:W-:Y:S01]  /*8a50*/  FFMA R2, R49.reuse, R63, R2 ;  /* 0x0000003f31027223 */ /* 0x040fe20000000002 */
[--C-:B------:R-:W-:Y:S02]  /*8a60*/  HADD2.F32 R68, -RZ, R85.reuse.H0_H0 ;  /* 0x20000055ff447230 */ /* 0x100fe40000004100 */
[----:B------:R-:W-:Y:S01]  /*8a70*/  FFMA R3, R49, R64, R3 ;  /* 0x0000004031037223 */ /* 0x000fe20000000003 */
[----:B------:R-:W-:Y:S02]  /*8a80*/  HADD2.F32 R69, -RZ, R85.H1_H1 ;  /* 0x30000055ff457230 */ /* 0x000fe40000004100 */
[C---:B------:R-:W-:Y:S01]  /*8a90*/  FMUL R21, R47.reuse, R26 ;  /* 0x0000001a2f157220 */ /* 0x040fe20000400000 */
[----:B------:R-:W-:Y:S01]  /*8aa0*/  FMUL R22, R47, R27 ;  /* 0x0000001b2f167220 */ /* 0x000fe20000400000 */
[C---:B------:R-:W-:Y:S01]  /*8ab0*/  FFMA R6, R49.reuse, R65, R6 ;  /* 0x0000004131067223 */ /* 0x040fe20000000006 */
[----:B------:R-:W-:Y:S01]  /*8ac0*/  FFMA R7, R49, R66, R7 ;  /* 0x0000004231077223 */ /* 0x000fe20000000007 */
[----:B------:R-:W-:Y:S01]  /*8ad0*/  FMUL R23, R47, R28 ;  /* 0x0000001c2f177220 */ /* 0x000fe20000400000 */
[C---:B------:R-:W-:Y:S01]  /*8ae0*/  FFMA R20, R49.reuse, R67, R20 ;  /* 0x0000004331147223 */ /* 0x040fe20000000014 */
[--C-:B------:R-:W-:Y:S02]  /*8af0*/  HADD2.F32 R72, -RZ, R86.reuse.H0_H0 ;  /* 0x20000056ff487230 */ /* 0x100fe40000004100 */
[C---:B------:R-:W-:Y:S01]  /*8b00*/  FFMA R21, R49.reuse, R68, R21 ;  /* 0x0000004431157223 */ /* 0x040fe20000000015 */
[----:B------:R-:W-:Y:S02]  /*8b10*/  HADD2.F32 R73, -RZ, R86.H1_H1 ;  /* 0x30000056ff497230 */ /* 0x000fe40000004100 */
[----:B------:R-:W-:Y:S01]  /*8b20*/  FFMA R22, R49, R69, R22 ;  /* 0x0000004531167223 */ /* 0x000fe20000000016 */
[C---:B------:R-:W-:Y:S01]  /*8b30*/  FMUL R26, R47.reuse, R31 ;  /* 0x0000001f2f1a7220 */ /* 0x040fe20000400000 */
[----:B------:R-:W-:Y:S01]  /*8b40*/  FMUL R27, R47, R32 ;  /* 0x000000202f1b7220 */ /* 0x000fe20000400000 */
[----:B------:R-:W-:Y:S01]  /*8b50*/  FFMA R23, R49, R70, R23 ;  /* 0x0000004631177223 */ /* 0x000fe20000000017 */
[----:B------:R-:W-:Y:S01]  /*8b60*/  FMUL R28, R47, R33 ;  /* 0x000000212f1c7220 */ /* 0x000fe20000400000 */
[C---:B------:R-:W-:Y:S01]  /*8b70*/  FFMA R24, R49.reuse, R71, R24 ;  /* 0x0000004731187223 */ /* 0x040fe20000000018 */
[--C-:B------:R-:W-:Y:S02]  /*8b80*/  HADD2.F32 R75, -RZ, R87.reuse.H0_H0 ;  /* 0x20000057ff4b7230 */ /* 0x100fe40000004100 */
[C---:B------:R-:W-:Y:S01]  /*8b90*/  FFMA R25, R49.reuse, R72, R25 ;  /* 0x0000004831197223 */ /* 0x040fe20000000019 */
[----:B------:R-:W-:Y:S02]  /*8ba0*/  HADD2.F32 R76, -RZ, R87.H1_H1 ;  /* 0x30000057ff4c7230 */ /* 0x000fe40000004100 */
[----:B------:R-:W-:Y:S01]  /*8bb0*/  FFMA R26, R49, R73, R26 ;  /* 0x00000049311a7223 */ /* 0x000fe2000000001a */
[----:B------:R-:W-:Y:S01]  /*8bc0*/  F2FP.SATFINITE.E4M3.F32.PACK_AB_MERGE_C R14, R15, R14, RZ ;  /* 0x0000000e0f0e723e */ /* 0x000fe200048070ff */
[----:B------:R-:W-:Y:S01]  /*8bd0*/  FFMA R27, R49, R48, R27 ;  /* 0x00000030311b7223 */ /* 0x000fe2000000001b */
[----:B------:R-:W-:Y:S01]  /*8be0*/  F2FP.SATFINITE.E4M3.F32.PACK_AB_MERGE_C R18, R19, R18, RZ ;  /* 0x000000121312723e */ /* 0x000fe200048070ff */
[C---:B------:R-:W-:Y:S01]  /*8bf0*/  FFMA R28, R49.reuse, R74, R28 ;  /* 0x0000004a311c7223 */ /* 0x040fe2000000001c */
[C---:B------:R-:W-:Y:S01]  /*8c00*/  FFMA R29, R49.reuse, R75, R29 ;  /* 0x0000004b311d7223 */ /* 0x040fe2000000001d */
[----:B------:R-:W-:Y:S01]  /*8c10*/  FFMA R30, R49, R76, R30 ;  /* 0x0000004c311e7223 */ /* 0x000fe2000000001e */
[----:B------:R-:W-:Y:S02]  /*8c20*/  F2FP.SATFINITE.E4M3.F32.PACK_AB_MERGE_C R32, R5, R4, R77 ;  /* 0x000000040520723e */ /* 0x000fe4000480704d */
[----:B------:R-:W-:Y:S02]  /*8c30*/  F2FP.SATFINITE.E4M3.F32.PACK_AB_MERGE_C R33, R9, R8, R10 ;  /* 0x000000080921723e */ /* 0x000fe4000480700a */
        /* <DEDUP_REMOVED lines=10> */
[----:B------:R-:W-:Y:S05]  /*8ce0*/  F2FP.SATFINITE.E4M3.F32.PACK_AB_MERGE_C R7, R28, R27, R29 ;  /* 0x0000001b1c07723e */ /* 0x000fea000480701d */
        /* <DEDUP_REMOVED lines=18> */
.L_x_123:
[----:B------:R-:W-:Y:S05]  /*8e10*/  BSYNC.RECONVERGENT B0 ;  /* 0x0000000000007941 */ /* 0x000fea0003800200 */
.L_x_122:
[----:B------:R-:W-:Y:S01]  /*8e20*/  BAR.SYNC.DEFER_BLOCKING 0x1, 0x80 ;  /* 0x0042000000007b1d */ /* 0x000fe20000010000 */
[----:B------:R-:W-:Y:S01]  /*8e30*/  ISETP.NE.AND P2, PT, R111, RZ, PT ;  /* 0x000000ff6f00720c */ /* 0x000fe20003f45270 */
[----:B------:R-:W-:Y:S01]  /*8e40*/  IMAD.IADD R14, R43, 0x1, R94 ;  /* 0x000000012b0e7824 */ /* 0x000fe200078e025e */
[----:B------:R-:W-:Y:S01]  /*8e50*/  ISETP.NE.AND P0, PT, R112, 0x2, PT ;  /* 0x000000027000780c */ /* 0x000fe20003f05270 */
[----:B------:R-:W-:Y:S01]  /*8e60*/  IMAD.IADD R15, R44, 0x1, R95 ;  /* 0x000000012c0f7824 */ /* 0x000fe200078e025f */
[----:B------:R-:W-:Y:S02]  /*8e70*/  ISETP.NE.AND P1, PT, R45, 0x4, PT ;  /* 0x000000042d00780c */ /* 0x000fe40003f25270 */
[----:B------:R-:W-:Y:S02]  /*8e80*/  SEL R2, RZ, 0x1, P0 ;  /* 0x00000001ff027807 */ /* 0x000fe40000000000 */
[----:B------:R-:W-:Y:S02]  /*8e90*/  SEL R0, RZ, 0x1, P1 ;  /* 0x00000001ff007807 */ /* 0x000fe40000800000 */
[----:B------:R-:W-:Y:S02]  /*8ea0*/  LOP3.LUT R106, R106, R2, RZ, 0x3c, !PT ;  /* 0x000000026a6a7212 */ /* 0x000fe400078e3cff */
[----:B------:R-:W-:Y:S02]  /*8eb0*/  LOP3.LUT R107, R107, R0, RZ, 0x3c, !PT ;  /* 0x000000006b6b7212 */ /* 0x000fe400078e3cff */
[----:B------:R-:W-:Y:S02]  /*8ec0*/  @P2 R2UR UR36, R103 ;  /* 0x00000000672422ca */ /* 0x000fe400000e0000 */
[----:B------:R-:W-:Y:S02]  /*8ed0*/  SEL R112, R112, RZ, P0 ;  /* 0x000000ff70707207 */ /* 0x000fe40000000000 */
[----:B------:R-:W-:Y:S01]  /*8ee0*/  SEL R45, R45, RZ, P1 ;  /* 0x000000ff2d2d7207 */ /* 0x000fe20000800000 */
[----:B------:R-:W-:Y:S10]  /*8ef0*/  @P2 BRA `(.L_x_124) ;  /* 0xffffffbc00382947 */ /* 0x000ff4000383ffff */
[----:B------:R-:W-:Y:S05]  /*8f00*/  EXIT ;  /* 0x000000000000794d */ /* 0x000fea0003800000 */
.L_x_19:
[----:B--2---:R2:W1:Y:S02]  /*8f10*/  SYNCS.PHASECHK.TRANS64.TRYWAIT P0, [R2+URZ+0x100], R3 ;  /* 0x00010003020075a7 */ /* 0x00446400080011ff */
[----:B-1----:R-:W-:Y:S05]  /*8f20*/  @!P0 NANOSLEEP.SYNCS 0x989680 ;  /* 0x009896800000895d */ /* 0x002fea0003900000 */
[----:B------:R-:W1:Y:S02]  /*8f30*/  @!P0 SYNCS.PHASECHK.TRANS64 P0, [R2+URZ+0x100], R3 ;  /* 0x00010003020085a7 */ /* 0x000e6400080010ff */
[----:B-1----:R-:W-:Y:S05]  /*8f40*/  @!P0 BRA `(.L_x_19) ;  /* 0xfffffffc00f08947 */ /* 0x002fea000383ffff */
[----:B------:R-:W-:Y:S05]  /*8f50*/  BRA `(.L_x_125) ;  /* 0xffffff8400a07947 */ /* 0x000fea000383ffff */
.L_x_22:
[----:B-1----:R-:W-:-:S07]  /*8f60*/  MOV R2, UR33 ;  /* 0x0000002100027c02 */ /* 0x002fce0008000f00 */
.L_x_126:
[----:B-1----:R1:W2:Y:S02]  /*8f70*/  SYNCS.PHASECHK.TRANS64.TRYWAIT P0, [R2+URZ+0x20], R4 ;  /* 0x00002004020075a7 */ /* 0x0022a400080011ff */
[----:B--2---:R-:W-:Y:S05]  /*8f80*/  @!P0 NANOSLEEP.SYNCS 0x989680 ;  /* 0x009896800000895d */ /* 0x004fea0003900000 */
[----:B------:R-:W2:Y:S02]  /*8f90*/  @!P0 SYNCS.PHASECHK.TRANS64 P0, [R2+URZ+0x20], R4 ;  /* 0x00002004020085a7 */ /* 0x000ea400080010ff */
[----:B--2---:R-:W-:Y:S05]  /*8fa0*/  @!P0 BRA `(.L_x_126) ;  /* 0xfffffffc00f08947 */ /* 0x004fea000383ffff */
[----:B------:R-:W-:Y:S05]  /*8fb0*/  BRA `(.L_x_21) ;  /* 0xffffff8400f07947 */ /* 0x000fea000383ffff */
.L_x_28:
[----:B-1----:R-:W-:-:S07]  /*8fc0*/  MOV R2, UR17 ;  /* 0x0000001100027c02 */ /* 0x002fce0008000f00 */
.L_x_127:
[----:B-1----:R1:W2:Y:S02]  /*8fd0*/  SYNCS.PHASECHK.TRANS64.TRYWAIT P0, [R2+URZ+0x20], R4 ;  /* 0x00002004020075a7 */ /* 0x0022a400080011ff */
[----:B--2---:R-:W-:Y:S05]  /*8fe0*/  @!P0 NANOSLEEP.SYNCS 0x989680 ;  /* 0x009896800000895d */ /* 0x004fea0003900000 */
[----:B------:R-:W2:Y:S02]  /*8ff0*/  @!P0 SYNCS.PHASECHK.TRANS64 P0, [R2+URZ+0x20], R4 ;  /* 0x00002004020085a7 */ /* 0x000ea400080010ff */
[----:B--2---:R-:W-:Y:S05]  /*9000*/  @!P0 BRA `(.L_x_127) ;  /* 0xfffffffc00f08947 */ /* 0x004fea000383ffff */
[----:B------:R-:W-:Y:S05]  /*9010*/  BRA `(.L_x_27) ;  /* 0xffffff8800987947 */ /* 0x000fea000383ffff */
.L_x_32:
[----:B-1----:R1:W2:Y:S02]  /*9020*/  SYNCS.PHASECHK.TRANS64.TRYWAIT P0, [R2+URZ+0x90], R3 ;  /* 0x00009003020075a7 */ /* 0x0022a400080011ff */
[----:B--2---:R-:W-:Y:S05]  /*9030*/  @!P0 NANOSLEEP.SYNCS 0x989680 ;  /* 0x009896800000895d */ /* 0x004fea0003900000 */
[----:B------:R-:W2:Y:S02]  /*9040*/  @!P0 SYNCS.PHASECHK.TRANS64 P0, [R2+URZ+0x90], R3 ;  /* 0x00009003020085a7 */ /* 0x000ea400080010ff */
[----:B--2---:R-:W-:Y:S05]  /*9050*/  @!P0 BRA `(.L_x_32) ;  /* 0xfffffffc00f08947 */ /* 0x004fea000383ffff */
[----:B------:R-:W-:Y:S05]  /*9060*/  BRA `(.L_x_128) ;  /* 0xffffff8c00287947 */ /* 0x000fea000383ffff */
.L_x_36:
[----:B----4-:R-:W-:-:S07]  /*9070*/  MOV R0, UR5 ;  /* 0x0000000500007c02 */ /* 0x010fce0008000f00 */
.L_x_129:
[----:B-1----:R1:W2:Y:S02]  /*9080*/  SYNCS.PHASECHK.TRANS64.TRYWAIT P0, [R0+URZ], R2 ;  /* 0x00000002000075a7 */ /* 0x0022a400080011ff */
[----:B--2---:R-:W-:Y:S05]  /*9090*/  @!P0 NANOSLEEP.SYNCS 0x989680 ;  /* 0x009896800000895d */ /* 0x004fea0003900000 */
[----:B------:R-:W2:Y:S02]  /*90a0*/  @!P0 SYNCS.PHASECHK.TRANS64 P0, [R0+URZ], R2 ;  /* 0x00000002000085a7 */ /* 0x000ea400080010ff */
[----:B--2---:R-:W-:Y:S05]  /*90b0*/  @!P0 BRA `(.L_x_129) ;  /* 0xfffffffc00f08947 */ /* 0x004fea000383ffff */
[----:B------:R-:W-:Y:S05]  /*90c0*/  BRA `(.L_x_130) ;  /* 0xffffff9000987947 */ /* 0x000fea000383ffff */
.L_x_37:
[----:B----4-:R-:W-:-:S07]  /*90d0*/  MOV R0, UR5 ;  /* 0x0000000500007c02 */ /* 0x010fce0008000f00 */
.L_x_131:
[----:B-1----:R1:W2:Y:S02]  /*90e0*/  SYNCS.PHASECHK.TRANS64.TRYWAIT P0, [R0+URZ], R3 ;  /* 0x00000003000075a7 */ /* 0x0022a400080011ff */
[----:B--2---:R-:W-:Y:S05]  /*90f0*/  @!P0 NANOSLEEP.SYNCS 0x989680 ;  /* 0x009896800000895d */ /* 0x004fea0003900000 */
[----:B------:R-:W2:Y:S02]  /*9100*/  @!P0 SYNCS.PHASECHK.TRANS64 P0, [R0+URZ], R3 ;  /* 0x00000003000085a7 */ /* 0x000ea400080010ff */
[----:B--2---:R-:W-:Y:S05]  /*9110*/  @!P0 BRA `(.L_x_131) ;  /* 0xfffffffc00f08947 */ /* 0x004fea000383ffff */
[----:B------:R-:W-:Y:S05]  /*9120*/  BRA `(.L_x_132) ;  /* 0xffffff9000a47947 */ /* 0x000fea000383ffff */
.L_x_38:
[----:B----4-:R-:W-:-:S07]  /*9130*/  MOV R0, UR5 ;  /* 0x0000000500007c02 */ /* 0x010fce0008000f00 */
.L_x_133:
[----:B-1----:R1:W2:Y:S02]  /*9140*/  SYNCS.PHASECHK.TRANS64.TRYWAIT P0, [R0+URZ], R3 ;  /* 0x00000003000075a7 */ /* 0x0022a400080011ff */
[----:B--2---:R-:W-:Y:S05]  /*9150*/  @!P0 NANOSLEEP.SYNCS 0x989680 ;  /* 0x009896800000895d */ /* 0x004fea0003900000 */
[----:B------:R-:W2:Y:S02]  /*9160*/  @!P0 SYNCS.PHASECHK.TRANS64 P0, [R0+URZ], R3 ;  /* 0x00000003000085a7 */ /* 0x000ea400080010ff */
[----:B--2---:R-:W-:Y:S05]  /*9170*/  @!P0 BRA `(.L_x_133) ;  /* 0xfffffffc00f08947 */ /* 0x004fea000383ffff */
[----:B------:R-:W-:Y:S05]  /*9180*/  BRA `(.L_x_134) ;  /* 0xffffff9000b07947 */ /* 0x000fea000383ffff */
.L_x_41:
[----:B-1----:R1:W2:Y:S02]  /*9190*/  SYNCS.PHASECHK.TRANS64.TRYWAIT P0, [R0+URZ+0xf0], R4 ;  /* 0x0000f004000075a7 */ /* 0x0022a400080011ff */
[----:B--2---:R-:W-:Y:S05]  /*91a0*/  @!P0 NANOSLEEP.SYNCS 0x989680 ;  /* 0x009896800000895d */ /* 0x004fea0003900000 */
[----:B------:R-:W2:Y:S02]  /*91b0*/  @!P0 SYNCS.PHASECHK.TRANS64 P0, [R0+URZ+0xf0], R4 ;  /* 0x0000f004000085a7 */ /* 0x000ea400080010ff */
[----:B--2---:R-:W-:Y:S05]  /*91c0*/  @!P0 BRA `(.L_x_41) ;  /* 0xfffffffc00f08947 */ /* 0x004fea000383ffff */
[----:B------:R-:W-:Y:S05]  /*91d0*/  BRA `(.L_x_135) ;  /* 0xffffff94000c7947 */ /* 0x000fea000383ffff */
.L_x_42:
[----:B------:R-:W-:-:S07]  /*91e0*/  MOV R0, UR5 ;  /* 0x0000000500007c02 */ /* 0x000fce0008000f00 */
.L_x_136:
[----:B-1----:R1:W2:Y:S02]  /*91f0*/  SYNCS.PHASECHK.TRANS64.TRYWAIT P0, [R0+URZ+0xa0], R5 ;  /* 0x0000a005000075a7 */ /* 0x0022a400080011ff */
[----:B--2---:R-:W-:Y:S05]  /*9200*/  @!P0 NANOSLEEP.SYNCS 0x989680 ;  /* 0x009896800000895d */ /* 0x004fea0003900000 */
[----:B------:R-:W2:Y:S02]  /*9210*/  @!P0 SYNCS.PHASECHK.TRANS64 P0, [R0+URZ+0xa0], R5 ;  /* 0x0000a005000085a7 */ /* 0x000ea400080010ff */
[----:B--2---:R-:W-:Y:S05]  /*9220*/  @!P0 BRA `(.L_x_136) ;  /* 0xfffffffc00f08947 */ /* 0x004fea000383ffff */
[----:B------:R-:W-:Y:S05]  /*9230*/  BRA `(.L_x_137) ;  /* 0xffffff94001c7947 */ /* 0x000fea000383ffff */
.L_x_43:
[----:B-1----:R1:W2:Y:S02]  /*9240*/  SYNCS.PHASECHK.TRANS64.TRYWAIT P1, [R0+URZ+0x90], R4 ;  /* 0x00009004000075a7 */ /* 0x0022a400080211ff */
[----:B--2---:R-:W-:Y:S05]  /*9250*/  @!P1 NANOSLEEP.SYNCS 0x989680 ;  /* 0x009896800000995d */ /* 0x004fea0003900000 */
[----:B------:R-:W2:Y:S02]  /*9260*/  @!P1 SYNCS.PHASECHK.TRANS64 P1, [R0+URZ+0x90], R4 ;  /* 0x00009004000095a7 */ /* 0x000ea400080210ff */
[----:B--2---:R-:W-:Y:S05]  /*9270*/  @!P1 BRA `(.L_x_43) ;  /* 0xfffffffc00f09947 */ /* 0x004fea000383ffff */
[----:B------:R-:W-:Y:S05]  /*9280*/  BRA `(.L_x_138) ;  /* 0xffffff94004c7947 */ /* 0x000fea000383ffff */
.L_x_46:
[----:B------:R-:W-:-:S07]  /*9290*/  MOV R0, UR5 ;  /* 0x0000000500007c02 */ /* 0x000fce0008000f00 */
.L_x_139:
[----:B-1----:R1:W2:Y:S02]  /*92a0*/  SYNCS.PHASECHK.TRANS64.TRYWAIT P0, [R0+URZ+0xa0], R2 ;  /* 0x0000a002000075a7 */ /* 0x0022a400080011ff */
[----:B--2---:R-:W-:Y:S05]  /*92b0*/  @!P0 NANOSLEEP.SYNCS 0x989680 ;  /* 0x009896800000895d */ /* 0x004fea0003900000 */
[----:B------:R-:W2:Y:S02]  /*92c0*/  @!P0 SYNCS.PHASECHK.TRANS64 P0, [R0+URZ+0xa0], R2 ;  /* 0x0000a002000085a7 */ /* 0x000ea400080010ff */
[----:B--2---:R-:W-:Y:S05]  /*92d0*/  @!P0 BRA `(.L_x_139) ;  /* 0xfffffffc00f08947 */ /* 0x004fea000383ffff */
[----:B------:R-:W-:Y:S05]  /*92e0*/  BRA `(.L_x_45) ;  /* 0xffffff9400a07947 */ /* 0x000fea000383ffff */
.L_x_53:
[----:B-1----:R1:W2:Y:S02]  /*92f0*/  SYNCS.PHASECHK.TRANS64.TRYWAIT P1, [R0+URZ+0x90], R2 ;  /* 0x00009002000075a7 */ /* 0x0022a400080211ff */
[----:B--2---:R-:W-:Y:S05]  /*9300*/  @!P1 NANOSLEEP.SYNCS 0x989680 ;  /* 0x009896800000995d */ /* 0x004fea0003900000 */
[----:B------:R-:W2:Y:S02]  /*9310*/  @!P1 SYNCS.PHASECHK.TRANS64 P1, [R0+URZ+0x90], R2 ;  /* 0x00009002000095a7 */ /* 0x000ea400080210ff */
[----:B--2---:R-:W-:Y:S05]  /*9320*/  @!P1 BRA `(.L_x_53) ;  /* 0xfffffffc00f09947 */ /* 0x004fea000383ffff */
[----:B------:R-:W-:Y:S05]  /*9330*/  BRA `(.L_x_140) ;  /* 0xffffff9c00007947 */ /* 0x000fea000383ffff */
.L_x_54:
[----:B------:R-:W-:-:S07]  /*9340*/  MOV R2, UR8 ;  /* 0x0000000800027c02 */ /* 0x000fce0008000f00 */
.L_x_141:
[----:B-1----:R1:W2:Y:S02]  /*9350*/  SYNCS.PHASECHK.TRANS64.TRYWAIT P0, [R2+URZ+0xd0], R0 ;  /* 0x0000d000020075a7 */ /* 0x0022a400080011ff */
[----:B--2---:R-:W-:Y:S05]  /*9360*/  @!P0 NANOSLEEP.SYNCS 0x989680 ;  /* 0x009896800000895d */ /* 0x004fea0003900000 */
[----:B------:R-:W2:Y:S02]  /*9370*/  @!P0 SYNCS.PHASECHK.TRANS64 P0, [R2+URZ+0xd0], R0 ;  /* 0x0000d000020085a7 */ /* 0x000ea400080010ff */
[----:B--2---:R-:W-:Y:S05]  /*9380*/  @!P0 BRA `(.L_x_141) ;  /* 0xfffffffc00f08947 */ /* 0x004fea000383ffff */
[----:B------:R-:W-:Y:S05]  /*9390*/  BRA `(.L_x_142) ;  /* 0xffffff9c00507947 */ /* 0x000fea000383ffff */
.L_x_57:
[----:B------:R-:W-:Y:S07]  /*93a0*/  MOV R0, UR7 ;  /* 0x0000000700007c02 */ /* 0x000fee0008000f00 */
.L_x_143:
[----:B-1----:R1:W2:Y:S02]  /*93b0*/  SYNCS.PHASECHK.TRANS64.TRYWAIT P0, [R0+URZ], R2 ;  /* 0x00000002000075a7 */ /* 0x0022a400080011ff */
[----:B--2---:R-:W-:Y:S05]  /*93c0*/  @!P0 NANOSLEEP.SYNCS 0x989680 ;  /* 0x009896800000895d */ /* 0x004fea0003900000 */
[----:B------:R-:W2:Y:S02]  /*93d0*/  @!P0 SYNCS.PHASECHK.TRANS64 P0, [R0+URZ], R2 ;  /* 0x00000002000085a7 */ /* 0x000ea400080010ff */
[----:B--2---:R-:W-:Y:S05]  /*93e0*/  @!P0 BRA `(.L_x_143) ;  /* 0xfffffffc00f08947 */ /* 0x004fea000383ffff */
[----:B------:R-:W-:Y:S05]  /*93f0*/  BRA `(.L_x_56) ;  /* 0xffffff9c006c7947 */ /* 0x000fea000383ffff */
.L_x_60:
[----:B------:R-:W-:-:S07]  /*9400*/  MOV R0, UR5 ;  /* 0x0000000500007c02 */ /* 0x000fce0008000f00 */
.L_x_144:
[----:B--2---:R2:W3:Y:S02]  /*9410*/  SYNCS.PHASECHK.TRANS64.TRYWAIT P0, [R0+URZ], R2 ;  /* 0x00000002000075a7 */ /* 0x0044e400080011ff */
[----:B---3--:R-:W-:Y:S05]  /*9420*/  @!P0 NANOSLEEP.SYNCS 0x989680 ;  /* 0x009896800000895d */ /* 0x008fea0003900000 */
[----:B------:R-:W3:Y:S02]  /*9430*/  @!P0 SYNCS.PHASECHK.TRANS64 P0, [R0+URZ], R2 ;  /* 0x00000002000085a7 */ /* 0x000ee400080010ff */
[----:B---3--:R-:W-:Y:S05]  /*9440*/  @!P0 BRA `(.L_x_144) ;  /* 0xfffffffc00f08947 */ /* 0x008fea000383ffff */
[----:B------:R-:W-:Y:S05]  /*9450*/  BRA `(.L_x_145) ;  /* 0xffffffa000207947 */ /* 0x000fea000383ffff */
.L_x_61:
[----:B------:R-:W-:-:S07]  /*9460*/  MOV R0, UR5 ;  /* 0x0000000500007c02 */ /* 0x000fce0008000f00 */
.L_x_146:
[----:B-1----:R1:W2:Y:S02]  /*9470*/  SYNCS.PHASECHK.TRANS64.TRYWAIT P0, [R0+URZ], R3 ;  /* 0x00000003000075a7 */ /* 0x0022a400080011ff */
[----:B--2---:R-:W-:Y:S05]  /*9480*/  @!P0 NANOSLEEP.SYNCS 0x989680 ;  /* 0x009896800000895d */ /* 0x004fea0003900000 */
[----:B------:R-:W2:Y:S02]  /*9490*/  @!P0 SYNCS.PHASECHK.TRANS64 P0, [R0+URZ], R3 ;  /* 0x00000003000085a7 */ /* 0x000ea400080010ff */
[----:B--2---:R-:W-:Y:S05]  /*94a0*/  @!P0 BRA `(.L_x_146) ;  /* 0xfffffffc00f08947 */ /* 0x004fea000383ffff */
[----:B------:R-:W-:Y:S05]  /*94b0*/  BRA `(.L_x_147) ;  /* 0xffffffa0002c7947 */ /* 0x000fea000383ffff */
.L_x_62:
[----:B------:R-:W-:-:S07]  /*94c0*/  MOV R0, UR5 ;  /* 0x0000000500007c02 */ /* 0x000fce0008000f00 */
.L_x_148:
[----:B-1----:R1:W2:Y:S02]  /*94d0*/  SYNCS.PHASECHK.TRANS64.TRYWAIT P0, [R0+URZ], R3 ;  /* 0x00000003000075a7 */ /* 0x0022a400080011ff */
[----:B--2---:R-:W-:Y:S05]  /*94e0*/  @!P0 NANOSLEEP.SYNCS 0x989680 ;  /* 0x009896800000895d */ /* 0x004fea0003900000 */
[----:B------:R-:W2:Y:S02]  /*94f0*/  @!P0 SYNCS.PHASECHK.TRANS64 P0, [R0+URZ], R3 ;  /* 0x00000003000085a7 */ /* 0x000ea400080010ff */
[----:B--2---:R-:W-:Y:S05]  /*9500*/  @!P0 BRA `(.L_x_148) ;  /* 0xfffffffc00f08947 */ /* 0x004fea000383ffff */
[----:B------:R-:W-:Y:S05]  /*9510*/  BRA `(.L_x_149) ;  /* 0xffffffa000387947 */ /* 0x000fea000383ffff */
.L_x_63:
[----:B-1----:R-:W-:-:S07]  /*9520*/  MOV R0, UR7 ;  /* 0x0000000700007c02 */ /* 0x002fce0008000f00 */
.L_x_150:
[----:B-1----:R1:W2:Y:S02]  /*9530*/  SYNCS.PHASECHK.TRANS64.TRYWAIT P0, [R0+URZ], R2 ;  /* 0x00000002000075a7 */ /* 0x0022a400080011ff */
[----:B--2---:R-:W-:Y:S05]  /*9540*/  @!P0 NANOSLEEP.SYNCS 0x989680 ;  /* 0x009896800000895d */ /* 0x004fea0003900000 */
[----:B------:R-:W2:Y:S02]  /*9550*/  @!P0 SYNCS.PHASECHK.TRANS64 P0, [R0+URZ], R2 ;  /* 0x00000002000085a7 */ /* 0x000ea400080010ff */
[----:B--2---:R-:W-:Y:S05]  /*9560*/  @!P0 BRA `(.L_x_150) ;  /* 0xfffffffc00f08947 */ /* 0x004fea000383ffff */
[----:B------:R-:W-:Y:S05]  /*9570*/  BRA `(.L_x_151) ;  /* 0xffffffa000447947 */ /* 0x000fea000383ffff */
.L_x_68:
[----:B--2---:R2:W3:Y:S02]  /*9580*/  SYNCS.PHASECHK.TRANS64.TRYWAIT P0, [R0+URZ+0x90], R2 ;  /* 0x00009002000075a7 */ /* 0x0044e400080011ff */
[----:B---3--:R-:W-:Y:S05]  /*9590*/  @!P0 NANOSLEEP.SYNCS 0x989680 ;  /* 0x009896800000895d */ /* 0x008fea0003900000 */
[----:B------:R-:W3:Y:S02]  /*95a0*/  @!P0 SYNCS.PHASECHK.TRANS64 P0, [R0+URZ+0x90], R2 ;  /* 0x00009002000085a7 */ /* 0x000ee400080010ff */
[----:B---3--:R-:W-:Y:S05]  /*95b0*/  @!P0 BRA `(.L_x_68) ;  /* 0xfffffffc00f08947 */ /* 0x008fea000383ffff */
[----:B------:R-:W-:Y:S05]  /*95c0*/  BRA `(.L_x_152) ;  /* 0xffffffa400507947 */ /* 0x000fea000383ffff */
.L_x_71:
[----:B------:R-:W-:Y:S07]  /*95d0*/  MOV R0, UR7 ;  /* 0x0000000700007c02 */ /* 0x000fee0008000f00 */
.L_x_153:
[----:B--2---:R2:W3:Y:S02]  /*95e0*/  SYNCS.PHASECHK.TRANS64.TRYWAIT P0, [R0+URZ+0x88], R2 ;  /* 0x00008802000075a7 */ /* 0x0044e400080011ff */
[----:B---3--:R-:W-:Y:S05]  /*95f0*/  @!P0 NANOSLEEP.SYNCS 0x989680 ;  /* 0x009896800000895d */ /* 0x008fea0003900000 */
[----:B------:R-:W3:Y:S02]  /*9600*/  @!P0 SYNCS.PHASECHK.TRANS64 P0, [R0+URZ+0x88], R2 ;  /* 0x00008802000085a7 */ /* 0x000ee400080010ff */
[----:B---3--:R-:W-:Y:S05]  /*9610*/  @!P0 BRA `(.L_x_153) ;  /* 0xfffffffc00f08947 */ /* 0x008fea000383ffff */
[----:B------:R-:W-:Y:S05]  /*9620*/  BRA `(.L_x_70) ;  /* 0xffffffa800307947 */ /* 0x000fea000383ffff */
.L_x_74:
[----:B------:R-:W-:Y:S07]  /*9630*/  MOV R0, UR7 ;  /* 0x0000000700007c02 */ /* 0x000fee0008000f00 */
.L_x_154:
[----:B-1----:R1:W2:Y:S02]  /*9640*/  SYNCS.PHASECHK.TRANS64.TRYWAIT P0, [R0+URZ+0x60], R14 ;  /* 0x0000600e000075a7 */ /* 0x0022a400080011ff */
[----:B--2---:R-:W-:Y:S05]  /*9650*/  @!P0 NANOSLEEP.SYNCS 0x989680 ;  /* 0x009896800000895d */ /* 0x004fea0003900000 */
[----:B------:R-:W2:Y:S02]  /*9660*/  @!P0 SYNCS.PHASECHK.TRANS64 P0, [R0+URZ+0x60], R14 ;  /* 0x0000600e000085a7 */ /* 0x000ea400080010ff */
[----:B--2---:R-:W-:Y:S05]  /*9670*/  @!P0 BRA `(.L_x_154) ;  /* 0xfffffffc00f08947 */ /* 0x004fea000383ffff */
[----:B------:R-:W-:Y:S05]  /*9680*/  BRA `(.L_x_155) ;  /* 0xffffffa800a87947 */ /* 0x000fea000383ffff */
.L_x_75:
[----:B------:R-:W-:Y:S07]  /*9690*/  MOV R0, UR7 ;  /* 0x0000000700007c02 */ /* 0x000fee0008000f00 */
.L_x_156:
[----:B-1----:R1:W2:Y:S02]  /*96a0*/  SYNCS.PHASECHK.TRANS64.TRYWAIT P0, [R0+URZ+0x68], R14 ;  /* 0x0000680e000075a7 */ /* 0x0022a400080011ff */
[----:B--2---:R-:W-:Y:S05]  /*96b0*/  @!P0 NANOSLEEP.SYNCS 0x989680 ;  /* 0x009896800000895d */ /* 0x004fea0003900000 */
[----:B------:R-:W2:Y:S02]  /*96c0*/  @!P0 SYNCS.PHASECHK.TRANS64 P0, [R0+URZ+0x68], R14 ;  /* 0x0000680e000085a7 */ /* 0x000ea400080010ff */
[----:B--2---:R-:W-:Y:S05]  /*96d0*/  @!P0 BRA `(.L_x_156) ;  /* 0xfffffffc00f08947 */ /* 0x004fea000383ffff */
[----:B------:R-:W-:Y:S05]  /*96e0*/  BRA `(.L_x_157) ;  /* 0xffffffa800e07947 */ /* 0x000fea000383ffff */
.L_x_76:
[----:B------:R-:W-:Y:S07]  /*96f0*/  MOV R0, UR7 ;  /* 0x0000000700007c02 */ /* 0x000fee0008000f00 */
.L_x_158:
[----:B-1----:R1:W2:Y:S02]  /*9700*/  SYNCS.PHASECHK.TRANS64.TRYWAIT P0, [R0+URZ+0x70], R14 ;  /* 0x0000700e000075a7 */ /* 0x0022a400080011ff */
[----:B--2---:R-:W-:Y:S05]  /*9710*/  @!P0 NANOSLEEP.SYNCS 0x989680 ;  /* 0x009896800000895d */ /* 0x004fea0003900000 */
[----:B------:R-:W2:Y:S02]  /*9720*/  @!P0 SYNCS.PHASECHK.TRANS64 P0, [R0+URZ+0x70], R14 ;  /* 0x0000700e000085a7 */ /* 0x000ea400080010ff */
[----:B--2---:R-:W-:Y:S05]  /*9730*/  @!P0 BRA `(.L_x_158) ;  /* 0xfffffffc00f08947 */ /* 0x004fea000383ffff */
[----:B------:R-:W-:Y:S05]  /*9740*/  BRA `(.L_x_159) ;  /* 0xffffffac00247947 */ /* 0x000fea000383ffff */
.L_x_77:
[----:B------:R-:W-:Y:S07]  /*9750*/  MOV R0, UR7 ;  /* 0x0000000700007c02 */ /* 0x000fee0008000f00 */
.L_x_160:
[----:B-1----:R1:W2:Y:S02]  /*9760*/  SYNCS.PHASECHK.TRANS64.TRYWAIT P0, [R0+URZ+0x78], R14 ;  /* 0x0000780e000075a7 */ /* 0x0022a400080011ff */
[----:B--2---:R-:W-:Y:S05]  /*9770*/  @!P0 NANOSLEEP.SYNCS 0x989680 ;  /* 0x009896800000895d */ /* 0x004fea0003900000 */
[----:B------:R-:W2:Y:S02]  /*9780*/  @!P0 SYNCS.PHASECHK.TRANS64 P0, [R0+URZ+0x78], R14 ;  /* 0x0000780e000085a7 */ /* 0x000ea400080010ff */
[----:B--2---:R-:W-:Y:S05]  /*9790*/  @!P0 BRA `(.L_x_160) ;  /* 0xfffffffc00f08947 */ /* 0x004fea000383ffff */
[----:B------:R-:W-:Y:S05]  /*97a0*/  BRA `(.L_x_161) ;  /* 0xffffffac00a87947 */ /* 0x000fea000383ffff */
.L_x_79:
[----:B------:R-:W-:-:S07]  /*97b0*/  MOV R0, UR7 ;  /* 0x0000000700007c02 */ /* 0x000fce0008000f00 */
.L_x_162:
[----:B-1----:R1:W3:Y:S02]  /*97c0*/  SYNCS.PHASECHK.TRANS64.TRYWAIT P0, [R0+URZ+0x60], R2 ;  /* 0x00006002000075a7 */ /* 0x0022e400080011ff */
[----:B---3--:R-:W-:Y:S05]  /*97d0*/  @!P0 NANOSLEEP.SYNCS 0x989680 ;  /* 0x009896800000895d */ /* 0x008fea0003900000 */
[----:B------:R-:W3:Y:S02]  /*97e0*/  @!P0 SYNCS.PHASECHK.TRANS64 P0, [R0+URZ+0x60], R2 ;  /* 0x00006002000085a7 */ /* 0x000ee400080010ff */
[----:B---3--:R-:W-:Y:S05]  /*97f0*/  @!P0 BRA `(.L_x_162) ;  /* 0xfffffffc00f08947 */ /* 0x008fea000383ffff */
[----:B------:R-:W-:Y:S05]  /*9800*/  BRA `(.L_x_163) ;  /* 0xffffffb000187947 */ /* 0x000fea000383ffff */
.L_x_80:
[----:B-1----:R-:W-:-:S07]  /*9810*/  MOV R0, UR7 ;  /* 0x0000000700007c02 */ /* 0x002fce0008000f00 */
.L_x_164:
[----:B-1----:R1:W3:Y:S02]  /*9820*/  SYNCS.PHASECHK.TRANS64.TRYWAIT P0, [R0+URZ+0x68], R2 ;  /* 0x00006802000075a7 */ /* 0x0022e400080011ff */
[----:B---3--:R-:W-:Y:S05]  /*9830*/  @!P0 NANOSLEEP.SYNCS 0x989680 ;  /* 0x009896800000895d */ /* 0x008fea0003900000 */
[----:B------:R-:W3:Y:S02]  /*9840*/  @!P0 SYNCS.PHASECHK.TRANS64 P0, [R0+URZ+0x68], R2 ;  /* 0x00006802000085a7 */ /* 0x000ee400080010ff */
[----:B---3--:R-:W-:Y:S05]  /*9850*/  @!P0 BRA `(.L_x_164) ;  /* 0xfffffffc00f08947 */ /* 0x008fea000383ffff */
[----:B------:R-:W-:Y:S05]  /*9860*/  BRA `(.L_x_165) ;  /* 0xffffffb000087947 */ /* 0x000fea000383ffff */
.L_x_81:
[----:B-1----:R-:W-:-:S07]  /*9870*/  MOV R0, UR7 ;  /* 0x0000000700007c02 */ /* 0x002fce0008000f00 */
.L_x_166:
[----:B-1----:R1:W3:Y:S02]  /*9880*/  SYNCS.PHASECHK.TRANS64.TRYWAIT P0, [R0+URZ+0x70], R2 ;  /* 0x00007002000075a7 */ /* 0x0022e400080011ff */
[----:B---3--:R-:W-:Y:S05]  /*9890*/  @!P0 NANOSLEEP.SYNCS 0x989680 ;  /* 0x009896800000895d */ /* 0x008fea0003900000 */
[----:B------:R-:W3:Y:S02]  /*98a0*/  @!P0 SYNCS.PHASECHK.TRANS64 P0, [R0+URZ+0x70], R2 ;  /* 0x00007002000085a7 */ /* 0x000ee400080010ff */
[----:B---3--:R-:W-:Y:S05]  /*98b0*/  @!P0 BRA `(.L_x_166) ;  /* 0xfffffffc00f08947 */ /* 0x008fea000383ffff */
[----:B------:R-:W-:Y:S05]  /*98c0*/  BRA `(.L_x_167) ;  /* 0xffffffac00f87947 */ /* 0x000fea000383ffff */
.L_x_83:
[----:B--2---:R2:W4:Y:S02]  /*98d0*/  SYNCS.PHASECHK.TRANS64.TRYWAIT P0, [R0+URZ+0x90], R2 ;  /* 0x00009002000075a7 */ /* 0x00452400080011ff */
[----:B----4-:R-:W-:Y:S05]  /*98e0*/  @!P0 NANOSLEEP.SYNCS 0x989680 ;  /* 0x009896800000895d */ /* 0x010fea0003900000 */
[----:B------:R-:W4:Y:S02]  /*98f0*/  @!P0 SYNCS.PHASECHK.TRANS64 P0, [R0+URZ+0x90], R2 ;  /* 0x00009002000085a7 */ /* 0x000f2400080010ff */
[----:B----4-:R-:W-:Y:S05]  /*9900*/  @!P0 BRA `(.L_x_83) ;  /* 0xfffffffc00f08947 */ /* 0x010fea000383ffff */
[----:B------:R-:W-:Y:S05]  /*9910*/  BRA `(.L_x_168) ;  /* 0xffffffb000c47947 */ /* 0x000fea000383ffff */
.L_x_94:
[----:B-1----:R1:W3:Y:S02]  /*9920*/  SYNCS.PHASECHK.TRANS64.TRYWAIT P1, [R2+URZ+0x40], R0 ;  /* 0x00004000020075a7 */ /* 0x0022e400080211ff */
[----:B---3--:R-:W-:Y:S05]  /*9930*/  @!P1 NANOSLEEP.SYNCS 0x989680 ;  /* 0x009896800000995d */ /* 0x008fea0003900000 */
[----:B------:R-:W3:Y:S02]  /*9940*/  @!P1 SYNCS.PHASECHK.TRANS64 P1, [R2+URZ+0x40], R0 ;  /* 0x00004000020095a7 */ /* 0x000ee400080210ff */
[----:B---3--:R-:W-:Y:S05]  /*9950*/  @!P1 BRA `(.L_x_94) ;  /* 0xfffffffc00f09947 */ /* 0x008fea000383ffff */
[----:B------:R-:W-:Y:S05]  /*9960*/  BRA `(.L_x_93) ;  /* 0xffffffbc00dc7947 */ /* 0x000fea000383ffff */
.L_x_96:
[----:B-1----:R1:W2:Y:S02]  /*9970*/  SYNCS.PHASECHK.TRANS64.TRYWAIT P0, [R113+URZ+0xb0], R3 ;  /* 0x0000b003710075a7 */ /* 0x0022a400080011ff */
[----:B--2---:R-:W-:Y:S05]  /*9980*/  @!P0 NANOSLEEP.SYNCS 0x989680 ;  /* 0x009896800000895d */ /* 0x004fea0003900000 */
[----:B------:R-:W2:Y:S02]  /*9990*/  @!P0 SYNCS.PHASECHK.TRANS64 P0, [R113+URZ+0xb0], R3 ;  /* 0x0000b003710085a7 */ /* 0x000ea400080010ff */
[----:B--2---:R-:W-:Y:S05]  /*99a0*/  @!P0 BRA `(.L_x_96) ;  /* 0xfffffffc00f08947 */ /* 0x004fea000383ffff */
[----:B------:R-:W-:Y:S05]  /*99b0*/  BRA `(.L_x_95) ;  /* 0xffffffc000307947 */ /* 0x000fea000383ffff */
.L_x_104:
[----:B--2---:R2:W3:Y:S02]  /*99c0*/  SYNCS.PHASECHK.TRANS64.TRYWAIT P0, [R0+URZ+0x40], R3 ;  /* 0x00004003000075a7 */ /* 0x0044e400080011ff */
[----:B---3--:R-:W-:Y:S05]  /*99d0*/  @!P0 NANOSLEEP.SYNCS 0x989680 ;  /* 0x009896800000895d */ /* 0x008fea0003900000 */
[----:B------:R-:W3:Y:S02]  /*99e0*/  @!P0 SYNCS.PHASECHK.TRANS64 P0, [R0+URZ+0x40], R3 ;  /* 0x00004003000085a7 */ /* 0x000ee400080010ff */
[----:B---3--:R-:W-:Y:S05]  /*99f0*/  @!P0 BRA `(.L_x_104) ;  /* 0xfffffffc00f08947 */ /* 0x008fea000383ffff */
[----:B------:R-:W-:Y:S05]  /*9a00*/  BRA `(.L_x_103) ;  /* 0xffffffcc00207947 */ /* 0x000fea000383ffff */
.L_x_112:
[----:B--2---:R2:W3:Y:S02]  /*9a10*/  SYNCS.PHASECHK.TRANS64.TRYWAIT P0, [R0+URZ+0x40], R4 ;  /* 0x00004004000075a7 */ /* 0x0044e400080011ff */
[----:B---3--:R-:W-:Y:S05]  /*9a20*/  @!P0 NANOSLEEP.SYNCS 0x989680 ;  /* 0x009896800000895d */ /* 0x008fea0003900000 */
[----:B------:R-:W3:Y:S02]  /*9a30*/  @!P0 SYNCS.PHASECHK.TRANS64 P0, [R0+URZ+0x40], R4 ;  /* 0x00004004000085a7 */ /* 0x000ee400080010ff */
[----:B---3--:R-:W-:Y:S05]  /*9a40*/  @!P0 BRA `(.L_x_112) ;  /* 0xfffffffc00f08947 */ /* 0x008fea000383ffff */
[----:B------:R-:W-:Y:S05]  /*9a50*/  BRA `(.L_x_111) ;  /* 0xffffffd800647947 */ /* 0x000fea000383ffff */
.L_x_120:
[----:B--2---:R2:W3:Y:S02]  /*9a60*/  SYNCS.PHASECHK.TRANS64.TRYWAIT P0, [R0+URZ+0x40], R4 ;  /* 0x00004004000075a7 */ /* 0x0044e400080011ff */
[----:B---3--:R-:W-:Y:S05]  /*9a70*/  @!P0 NANOSLEEP.SYNCS 0x989680 ;  /* 0x009896800000895d */ /* 0x008fea0003900000 */
[----:B------:R-:W3:Y:S02]  /*9a80*/  @!P0 SYNCS.PHASECHK.TRANS64 P0, [R0+URZ+0x40], R4 ;  /* 0x00004004000085a7 */ /* 0x000ee400080010ff */
[----:B---3--:R-:W-:Y:S05]  /*9a90*/  @!P0 BRA `(.L_x_120) ;  /* 0xfffffffc00f08947 */ /* 0x008fea000383ffff */
[----:B------:R-:W-:Y:S05]  /*9aa0*/  BRA `(.L_x_119) ;  /* 0xffffffe400b47947 */ /* 0x000fea000383ffff */
        .weak           $__internal_0_$__cuda_sm10x_tcgen05_guardrail_trap_col_being_dealloced_not_returned_by_alloc
        .type           $__internal_0_$__cuda_sm10x_tcgen05_guardrail_trap_col_being_dealloced_not_returned_by_alloc,@function
        .size           $__internal_0_$__cuda_sm10x_tcgen05_guardrail_trap_col_being_dealloced_not_returned_by_alloc,($__internal_1_$__cuda_sm10x_tcgen05_guardrail_trap_phase_invalid_during_alloc - $__internal_0_$__cuda_sm10x_tcgen05_guardrail_trap_col_being_dealloced_not_returned_by_alloc)
$__internal_0_$__cuda_sm10x_tcgen05_guardrail_trap_col_being_dealloced_not_returned_by_alloc:
[----:B------:R-:W-:Y:S05]  /*9ab0*/  BPT.TRAP 0x1 ;  /* 0x000000040000795c */ /* 0x000fea0000300000 */
[----:B------:R-:W-:-:S04]  /*9ac0*/  HFMA2 R3, -RZ, RZ, 0, 0 ;  /* 0x00000000ff037431 */ /* 0x000fc800000001ff */
[----:B------:R-:W-:Y:S05]  /*9ad0*/  RET.REL.NODEC R2 `(_ZN7cutlass13device_kernelINS_4gemm6kernel13GemmUniversalIN4cute5tupleIJiiiiEEENS1_10collective13CollectiveMmaINS1_35MainloopSm100TmaUmmaWarpSpecializedILi4ELi2ELi4ENS5_IJNS4_1CILi1EEESB_SB_EEEEENS5_IJNSA_ILi64EEENSA_ILi256EEESE_EEENS_12float_e4m3_tENS5_IJlSB_lEEESH_SI_NS4_8TiledMMAINS4_8MMA_AtomIJNS4_10MMA_TraitsINS4_19SM100_MMA_F8F6F4_SSEJSH_SH_fSE_SF_NS4_17integral_constantINS4_4UMMA5MajorELSP_0EEESQ_NSN_INSO_7ScaleInELSR_0EEESS_EEEEEENS4_6LayoutISC_NS5_IJNSA_ILi0EEESW_SW_EEEEENS5_IJNS4_10UnderscoreESZ_SZ_EEEEENS4_13SM90_TMA_LOADENS4_14ComposedLayoutINS4_7SwizzleILi2ELi4ELi3EEENS4_18smem_ptr_flag_bitsILi8EEENSV_INS5_IJNSA_ILi8EEESE_EEENS5_IJSE_SB_EEEEEEEvNS4_8identityES12_S1C_vS1D_EENS_8epilogue10collective18CollectiveEpilogueINS1F_23Sm100TmaWarpSpecializedILi4ELi2ELi32ELb0ELb0EEEJSG_NS5_IJNSV_ISE_SB_EES1K_EEESH_SI_SH_SI_NS1F_6fusion15FusionCallbacksIS1J_NS1M_17LinearCombinationISH_fSH_fLNS_15FloatRoundStyleE2EEESG_S1L_JEEENS4_5SM1004TMEM4LOAD26SM100_TMEM_LOAD_16dp32b32xES12_S1C_NS4_39AutoVectorizingCopyWithAssumedAlignmentILi128EEENS4_14SM90_TMA_STOREES1C_S1X_S1X_EEEvvEEEEvNT_6ParamsE) ;  /* 0xffffff6402487950 */ /* 0x000fea0003c3ffff */
        .weak           $__internal_1_$__cuda_sm10x_tcgen05_guardrail_trap_phase_invalid_during_alloc
        .type           $__internal_1_$__cuda_sm10x_tcgen05_guardrail_trap_phase_invalid_during_alloc,@function
        .size           $__internal_1_$__cuda_sm10x_tcgen05_guardrail_trap_phase_invalid_during_alloc,($__internal_2_$__cuda_sm10x_tcgen05_guardrail_trap_unallocated_columns_being_dealloced - $__internal_1_$__cuda_sm10x_tcgen05_guardrail_trap_phase_invalid_during_alloc)
$__internal_1_$__cuda_sm10x_tcgen05_guardrail_trap_phase_invalid_during_alloc:
[----:B------:R-:W-:Y:S05]  /*9ae0*/  BPT.TRAP 0x1 ;  /* 0x000000040000795c */ /* 0x000fea0000300000 */
[----:B------:R-:W-:-:S04]  /*9af0*/  MOV R3, 0x0 ;  /* 0x0000000000037802 */ /* 0x000fc80000000f00 */
[----:B------:R-:W-:Y:S05]  /*9b00*/  RET.REL.NODEC R2 `(_ZN7cutlass13device_kernelINS_4gemm6kernel13GemmUniversalIN4cute5tupleIJiiiiEEENS1_10collective13CollectiveMmaINS1_35MainloopSm100TmaUmmaWarpSpecializedILi4ELi2ELi4ENS5_IJNS4_1CILi1EEESB_SB_EEEEENS5_IJNSA_ILi64EEENSA_ILi256EEESE_EEENS_12float_e4m3_tENS5_IJlSB_lEEESH_SI_NS4_8TiledMMAINS4_8MMA_AtomIJNS4_10MMA_TraitsINS4_19SM100_MMA_F8F6F4_SSEJSH_SH_fSE_SF_NS4_17integral_constantINS4_4UMMA5MajorELSP_0EEESQ_NSN_INSO_7ScaleInELSR_0EEESS_EEEEEENS4_6LayoutISC_NS5_IJNSA_ILi0EEESW_SW_EEEEENS5_IJNS4_10UnderscoreESZ_SZ_EEEEENS4_13SM90_TMA_LOADENS4_14ComposedLayoutINS4_7SwizzleILi2ELi4ELi3EEENS4_18smem_ptr_flag_bitsILi8EEENSV_INS5_IJNSA_ILi8EEESE_EEENS5_IJSE_SB_EEEEEEEvNS4_8identityES12_S1C_vS1D_EENS_8epilogue10collective18CollectiveEpilogueINS1F_23Sm100TmaWarpSpecializedILi4ELi2ELi32ELb0ELb0EEEJSG_NS5_IJNSV_ISE_SB_EES1K_EEESH_SI_SH_SI_NS1F_6fusion15FusionCallbacksIS1J_NS1M_17LinearCombinationISH_fSH_fLNS_15FloatRoundStyleE2EEESG_S1L_JEEENS4_5SM1004TMEM4LOAD26SM100_TMEM_LOAD_16dp32b32xES12_S1C_NS4_39AutoVectorizingCopyWithAssumedAlignmentILi128EEENS4_14SM90_TMA_STOREES1C_S1X_S1X_EEEvvEEEEvNT_6ParamsE) ;  /* 0xffffff64023c7950 */ /* 0x000fea0003c3ffff */
        .weak           $__internal_2_$__cuda_sm10x_tcgen05_guardrail_trap_unallocated_columns_being_dealloced
        .type           $__internal_2_$__cuda_sm10x_tcgen05_guardrail_trap_unallocated_columns_being_dealloced,@function
        .size           $__internal_2_$__cuda_sm10x_tcgen05_guardrail_trap_unallocated_columns_being_dealloced,(.L_x_170 - $__internal_2_$__cuda_sm10x_tcgen05_guardrail_trap_unallocated_columns_being_dealloced)
$__internal_2_$__cuda_sm10x_tcgen05_guardrail_trap_unallocated_columns_being_dealloced:
[----:B------:R-:W-:Y:S05]  /*9b10*/  BPT.TRAP 0x1 ;  /* 0x000000040000795c */ /* 0x000fea0000300000 */
[----:B------:R-:W-:-:S04]  /*9b20*/  HFMA2 R3, -RZ, RZ, 0, 0 ;  /* 0x00000000ff037431 */ /* 0x000fc800000001ff */
[----:B------:R-:W-:Y:S05]  /*9b30*/  RET.REL.NODEC R2 `(_ZN7cutlass13device_kernelINS_4gemm6kernel13GemmUniversalIN4cute5tupleIJiiiiEEENS1_10collective13CollectiveMmaINS1_35MainloopSm100TmaUmmaWarpSpecializedILi4ELi2ELi4ENS5_IJNS4_1CILi1EEESB_SB_EEEEENS5_IJNSA_ILi64EEENSA_ILi256EEESE_EEENS_12float_e4m3_tENS5_IJlSB_lEEESH_SI_NS4_8TiledMMAINS4_8MMA_AtomIJNS4_10MMA_TraitsINS4_19SM100_MMA_F8F6F4_SSEJSH_SH_fSE_SF_NS4_17integral_constantINS4_4UMMA5MajorELSP_0EEESQ_NSN_INSO_7ScaleInELSR_0EEESS_EEEEEENS4_6LayoutISC_NS5_IJNSA_ILi0EEESW_SW_EEEEENS5_IJNS4_10UnderscoreESZ_SZ_EEEEENS4_13SM90_TMA_LOADENS4_14ComposedLayoutINS4_7SwizzleILi2ELi4ELi3EEENS4_18smem_ptr_flag_bitsILi8EEENSV_INS5_IJNSA_ILi8EEESE_EEENS5_IJSE_SB_EEEEEEEvNS4_8identityES12_S1C_vS1D_EENS_8epilogue10collective18CollectiveEpilogueINS1F_23Sm100TmaWarpSpecializedILi4ELi2ELi32ELb0ELb0EEEJSG_NS5_IJNSV_ISE_SB_EES1K_EEESH_SI_SH_SI_NS1F_6fusion15FusionCallbacksIS1J_NS1M_17LinearCombinationISH_fSH_fLNS_15FloatRoundStyleE2EEESG_S1L_JEEENS4_5SM1004TMEM4LOAD26SM100_TMEM_LOAD_16dp32b32xES12_S1C_NS4_39AutoVectorizingCopyWithAssumedAlignmentILi128EEENS4_14SM90_TMA_STOREES1C_S1X_S1X_EEEvvEEEEvNT_6ParamsE) ;  /* 0xffffff6402307950 */ /* 0x000fea0003c3ffff */
.L_x_169:
[----:B------:R-:W-:-:S00]  /*9b40*/  BRA `(.L_x_169) ;  /* 0xfffffffc00fc7947 */ /* 0x000fc0000383ffff */
[----:B------:R-:W-:-:S00]  /*9b50*/  NOP ;  /* 0x0000000000007918 */ /* 0x000fc00000000000 */
        /* <DEDUP_REMOVED lines=10> */
.L_x_170:


//--------------------- .nv.global.init           --------------------------
	.section	.nv.global.init,"aw",@progbits
.nv.global.init:
	.type		$str$27,@object
	.size		$str$27,($str$28 - $str$27)
$str$27:
        /*0000*/ 	.byte	0x28, 0x61, 0x64, 0x64, 0x72, 0x65, 0x73, 0x73, 0x20, 0x26, 0x20, 0x6d, 0x61, 0x73, 0x6b, 0x29
        /*0010*/ 	.byte	0x20, 0x3d, 0x3d, 0x20, 0x30, 0x00
	.type		$str$28,@object
	.size		$str$28,($str$26 - $str$28)
$str$28:
        /*0016*/ 	.byte	0x2f, 0x74, 0x6d, 0x70, 0x2f, 0x63, 0x75, 0x74, 0x6c, 0x61, 0x73, 0x73, 0x5f, 0x73, 0x77, 0x65
        /*0026*/ 	.byte	0x65, 0x70, 0x5f, 0x73, 0x72, 0x63, 0x2f, 0x69, 0x6e, 0x63, 0x6c, 0x75, 0x64, 0x65, 0x2f, 0x63
        /*0036*/ 	.byte	0x75, 0x74, 0x65, 0x2f, 0x70, 0x6f, 0x69, 0x6e, 0x74, 0x65, 0x72, 0x5f, 0x66, 0x6c, 0x61, 0x67
        /*0046*/ 	.byte	0x67, 0x65, 0x64, 0x2e, 0x68, 0x70, 0x70, 0x00
	.type		$str$26,@object
	.size		$str$26,($str$25 - $str$26)
$str$26:
        /*004e*/ 	.byte	0x2f, 0x74, 0x6d, 0x70, 0x2f, 0x63, 0x75, 0x74, 0x6c, 0x61, 0x73, 0x73, 0x5f, 0x73, 0x77, 0x65
        /*005e*/ 	.byte	0x65, 0x70, 0x5f, 0x73, 0x72, 0x63, 0x2f, 0x69, 0x6e, 0x63, 0x6c, 0x75, 0x64, 0x65, 0x2f, 0x63
        /*006e*/ 	.byte	0x75, 0x74, 0x65, 0x2f, 0x61, 0x74, 0x6f, 0x6d, 0x2f, 0x63, 0x6f, 0x70, 0x79, 0x5f, 0x74, 0x72
        /*007e*/ 	.byte	0x61, 0x69, 0x74, 0x73, 0x5f, 0x73, 0x6d, 0x31, 0x30, 0x30, 0x2e, 0x68, 0x70, 0x70, 0x00
	.type		$str$25,@object
	.size		$str$25,(__unnamed_1 - $str$25)
$str$25:
        /*008d*/ 	.byte	0x28, 0x28, 0x75, 0x69, 0x6e, 0x74, 0x33, 0x32, 0x5f, 0x74, 0x28, 0x74, 0x68, 0x72, 0x65, 0x61
        /*009d*/ 	.byte	0x64, 0x49, 0x64, 0x78, 0x2e, 0x78, 0x29, 0x20, 0x2f, 0x20, 0x33, 0x32, 0x29, 0x20, 0x25, 0x20
        /*00ad*/ 	.byte	0x34, 0x29, 0x20, 0x3d, 0x3d, 0x20, 0x28, 0x28, 0x28, 0x74, 0x6d, 0x65, 0x6d, 0x5f, 0x61, 0x64
        /*00bd*/ 	.byte	0x64, 0x72, 0x20, 0x3e, 0x3e, 0x20, 0x31, 0x36, 0x29, 0x20, 0x2f, 0x20, 0x33, 0x32, 0x29, 0x20
        /*00cd*/ 	.byte	0x25, 0x20, 0x34, 0x29, 0x00
	.type		__unnamed_1,@object
	.size		__unnamed_1,(__unnamed_2 - __unnamed_1)
__unnamed_1:
        /*00d2*/ 	.byte	0x61, 0x75, 0x74, 0x6f, 0x20, 0x63, 0x75, 0x74, 0x65, 0x3a, 0x3a, 0x61, 0x73, 0x5f, 0x70, 0x6f
        /* <DEDUP_REMOVED lines=24> */
        /*0262*/ 	.byte	0x3c, 0x34, 0x30, 0x39, 0x36, 0x3e, 0x3e, 0x3e, 0x3e, 0x5d, 0x00
	.type		__unnamed_2,@object
	.size		__unnamed_2,(__unnamed_3 - __unnamed_2)
__unnamed_2:
        /* <DEDUP_REMOVED lines=26> */
	.type		__unnamed_3,@object
	.size		__unnamed_3,(.L_3 - __unnamed_3)
__unnamed_3:
        /* <DEDUP_REMOVED lines=40> */
        /*0688*/ 	.byte	0x74, 0x65, 0x3a, 0x3a, 0x43, 0x3c, 0x30, 0x3e, 0x3e, 0x3e, 0x3e, 0x5d, 0x00
.L_3:


//--------------------- .nv.shared._ZN7cutlass13device_kernelINS_4gemm6kernel13GemmUniversalIN4cute5tupleIJiiiiEEENS1_10collective13CollectiveMmaINS1_35MainloopSm100TmaUmmaWarpSpecializedILi4ELi2ELi4ENS5_IJNS4_1CILi1EEESB_SB_EEEEENS5_IJNSA_ILi64EEENSA_ILi256EEESE_EEENS_12float_e4m3_tENS5_IJlSB_lEEESH_SI_NS4_8TiledMMAINS4_8MMA_AtomIJNS4_10MMA_TraitsINS4_19SM100_MMA_F8F6F4_SSEJSH_SH_fSE_SF_NS4_17integral_constantINS4_4UMMA5MajorELSP_0EEESQ_NSN_INSO_7ScaleInELSR_0EEESS_EEEEEENS4_6LayoutISC_NS5_IJNSA_ILi0EEESW_SW_EEEEENS5_IJNS4_10UnderscoreESZ_SZ_EEEEENS4_13SM90_TMA_LOADENS4_14ComposedLayoutINS4_7SwizzleILi2ELi4ELi3EEENS4_18smem_ptr_flag_bitsILi8EEENSV_INS5_IJNSA_ILi8EEESE_EEENS5_IJSE_SB_EEEEEEEvNS4_8identityES12_S1C_vS1D_EENS_8epilogue10collective18CollectiveEpilogueINS1F_23Sm100TmaWarpSpecializedILi4ELi2ELi32ELb0ELb0EEEJSG_NS5_IJNSV_ISE_SB_EES1K_EEESH_SI_SH_SI_NS1F_6fusion15FusionCallbacksIS1J_NS1M_17LinearCombinationISH_fSH_fLNS_15FloatRoundStyleE2EEESG_S1L_JEEENS4_5SM1004TMEM4LOAD26SM100_TMEM_LOAD_16dp32b32xES12_S1C_NS4_39AutoVectorizingCopyWithAssumedAlignmentILi128EEENS4_14SM90_TMA_STOREES1C_S1X_S1X_EEEvvEEEEvNT_6ParamsE --------------------------
	.section	.nv.shared._ZN7cutlass13device_kernelINS_4gemm6kernel13GemmUniversalIN4cute5tupleIJiiiiEEENS1_10collective13CollectiveMmaINS1_35MainloopSm100TmaUmmaWarpSpecializedILi4ELi2ELi4ENS5_IJNS4_1CILi1EEESB_SB_EEEEENS5_IJNSA_ILi64EEENSA_ILi256EEESE_EEENS_12float_e4m3_tENS5_IJlSB_lEEESH_SI_NS4_8TiledMMAINS4_8MMA_AtomIJNS4_10MMA_TraitsINS4_19SM100_MMA_F8F6F4_SSEJSH_SH_fSE_SF_NS4_17integral_constantINS4_4UMMA5MajorELSP_0EEESQ_NSN_INSO_7ScaleInELSR_0EEESS_EEEEEENS4_6LayoutISC_NS5_IJNSA_ILi0EEESW_SW_EEEEENS5_IJNS4_10UnderscoreESZ_SZ_EEEEENS4_13SM90_TMA_LOADENS4_14ComposedLayoutINS4_7SwizzleILi2ELi4ELi3EEENS4_18smem_ptr_flag_bitsILi8EEENSV_INS5_IJNSA_ILi8EEESE_EEENS5_IJSE_SB_EEEEEEEvNS4_8identityES12_S1C_vS1D_EENS_8epilogue10collective18CollectiveEpilogueINS1F_23Sm100TmaWarpSpecializedILi4ELi2ELi32ELb0ELb0EEEJSG_NS5_IJNSV_ISE_SB_EES1K_EEESH_SI_SH_SI_NS1F_6fusion15FusionCallbacksIS1J_NS1M_17LinearCombinationISH_fSH_fLNS_15FloatRoundStyleE2EEESG_S1L_JEEENS4_5SM1004TMEM4LOAD26SM100_TMEM_LOAD_16dp32b32xES12_S1C_NS4_39AutoVectorizingCopyWithAssumedAlignmentILi128EEENS4_14SM90_TMA_STOREES1C_S1X_S1X_EEEvvEEEEvNT_6ParamsE,"aw",@nobits
	.sectionflags	@""
	.align	16
	.zero		1024


//--------------------- .nv.shared.reserved.0     --------------------------
	.section	.nv.shared.reserved.0,"aw",@nobits
	.weak		__nv_reservedSMEM_offset_0_alias
	.size		__nv_reservedSMEM_offset_0_alias, 0, 64
	.other		__nv_reservedSMEM_offset_0_alias,@"STO_CUDA_RESERVED_SHARED STV_DEFAULT"
__nv_reservedSMEM_offset_0_alias:
	.zero		0
.nv.shared.reserved.0:
	.zero		64
	.weak		__nv_reservedSMEM_tcgen05_partition
	.type		__nv_reservedSMEM_tcgen05_partition,@object
	.size		__nv_reservedSMEM_tcgen05_partition,(.L_0 - __nv_reservedSMEM_tcgen05_partition)
__nv_reservedSMEM_tcgen05_partition:
	.zero		32
.L_0:


//--------------------- .nv.global                --------------------------
	.section	.nv.global,"aw",@nobits
.nv.global:
	.type		_ZN39_INTERNAL_622827d4_4_k_cu_63ab61fc_78274cute1_E,@object
	.size		_ZN39_INTERNAL_622827d4_4_k_cu_63ab61fc_78274cute1_E,(_ZN39_INTERNAL_622827d4_4_k_cu_63ab61fc_78274cuda3std3__45__cpo6cbeginE - _ZN39_INTERNAL_622827d4_4_k_cu_63ab61fc_78274cute1_E)
_ZN39_INTERNAL_622827d4_4_k_cu_63ab61fc_78274cute1_E:
	.zero		1
	.type		_ZN39_INTERNAL_622827d4_4_k_cu_63ab61fc_78274cuda3std3__45__cpo6cbeginE,@object
	.size		_ZN39_INTERNAL_622827d4_4_k_cu_63ab61fc_78274cuda3std3__45__cpo6cbeginE,(_ZN39_INTERNAL_622827d4_4_k_cu_63ab61fc_78274cuda3std3__48in_placeE - _ZN39_INTERNAL_622827d4_4_k_cu_63ab61fc_78274cuda3std3__45__cpo6cbeginE)
_ZN39_INTERNAL_622827d4_4_k_cu_63ab61fc_78274cuda3std3__45__cpo6cbeginE:
	.zero		1
	.type		_ZN39_INTERNAL_622827d4_4_k_cu_63ab61fc_78274cuda3std3__48in_placeE,@object
	.size		_ZN39_INTERNAL_622827d4_4_k_cu_63ab61fc_78274cuda3std3__48in_placeE,(_ZN39_INTERNAL_622827d4_4_k_cu_63ab61fc_78274cuda3std6ranges3__45__cpo9iter_moveE - _ZN39_INTERNAL_622827d4_4_k_cu_63ab61fc_78274cuda3std3__48in_placeE)
_ZN39_INTERNAL_622827d4_4_k_cu_63ab61fc_78274cuda3std3__48in_placeE:
	.zero		1
	.type		_ZN39_INTERNAL_622827d4_4_k_cu_63ab61fc_78274cuda3std6ranges3__45__cpo9iter_moveE,@object
	.size		_ZN39_INTERNAL_622827d4_4_k_cu_63ab61fc_78274cuda3std6ranges3__45__cpo9iter_moveE,(_ZN39_INTERNAL_622827d4_4_k_cu_63ab61fc_78274cuda3std3__45__cpo5beginE - _ZN39_INTERNAL_622827d4_4_k_cu_63ab61fc_78274cuda3std6ranges3__45__cpo9iter_moveE)
_ZN39_INTERNAL_622827d4_4_k_cu_63ab61fc_78274cuda3std6ranges3__45__cpo9iter_moveE:
	.zero		1
	.type		_ZN39_INTERNAL_622827d4_4_k_cu_63ab61fc_78274cuda3std3__45__cpo5beginE,@object
	.size		_ZN39_INTERNAL_622827d4_4_k_cu_63ab61fc_78274cuda3std3__45__cpo5beginE,(_ZN39_INTERNAL_622827d4_4_k_cu_63ab61fc_78274cuda3std3__441_GLOBAL__N__622827d4_4_k_cu_63ab61fc_78276ignoreE - _ZN39_INTERNAL_622827d4_4_k_cu_63ab61fc_78274cuda3std3__45__cpo5beginE)
_ZN39_INTERNAL_622827d4_4_k_cu_63ab61fc_78274cuda3std3__45__cpo5beginE:
	.zero		1
	.type		_ZN39_INTERNAL_622827d4_4_k_cu_63ab61fc_78274cuda3std3__441_GLOBAL__N__622827d4_4_k_cu_63ab61fc_78276ignoreE,@object
	.size		_ZN39_INTERNAL_622827d4_4_k_cu_63ab61fc_78274cuda3std3__441_GLOBAL__N__622827d4_4_k_cu_63ab61fc_78276ignoreE,(_ZN39_INTERNAL_622827d4_4_k_cu_63ab61fc_78274cute7productE - _ZN39_INTERNAL_622827d4_4_k_cu_63ab61fc_78274cuda3std3__441_GLOBAL__N__622827d4_4_k_cu_63ab61fc_78276ignoreE)
_ZN39_INTERNAL_622827d4_4_k_cu_63ab61fc_78274cuda3std3__441_GLOBAL__N__622827d4_4_k_cu_63ab61fc_78276ignoreE:
	.zero		1
	.type		_ZN39_INTERNAL_622827d4_4_k_cu_63ab61fc_78274cute7productE,@object
	.size		_ZN39_INTERNAL_622827d4_4_k_cu_63ab61fc_78274cute7productE,(_ZN39_INTERNAL_622827d4_4_k_cu_63ab61fc_78274cuda3std3__45__cpo3endE - _ZN39_INTERNAL_622827d4_4_k_cu_63ab61fc_78274cute7productE)
_ZN39_INTERNAL_622827d4_4_k_cu_63ab61fc_78274cute7productE:
	.zero		1
	.type		_ZN39_INTERNAL_622827d4_4_k_cu_63ab61fc_78274cuda3std3__45__cpo3endE,@object
	.size		_ZN39_INTERNAL_622827d4_4_k_cu_63ab61fc_78274cuda3std3__45__cpo3endE,(_ZN39_INTERNAL_622827d4_4_k_cu_63ab61fc_78274cuda3std3__419piecewise_constructE - _ZN39_INTERNAL_622827d4_4_k_cu_63ab61fc_78274cuda3std3__45__cpo3endE)
_ZN39_INTERNAL_622827d4_4_k_cu_63ab61fc_78274cuda3std3__45__cpo3endE:
	.zero		1
	.type		_ZN39_INTERNAL_622827d4_4_k_cu_63ab61fc_78274cuda3std3__419piecewise_constructE,@object
	.size		_ZN39_INTERNAL_622827d4_4_k_cu_63ab61fc_78274cuda3std3__419piecewise_constructE,(_ZN39_INTERNAL_622827d4_4_k_cu_63ab61fc_78274cuda3std3__45__cpo4cendE - _ZN39_INTERNAL_622827d4_4_k_cu_63ab61fc_78274cuda3std3__419piecewise_constructE)
_ZN39_INTERNAL_622827d4_4_k_cu_63ab61fc_78274cuda3std3__419piecewise_constructE:
	.zero		1
	.type		_ZN39_INTERNAL_622827d4_4_k_cu_63ab61fc_78274cuda3std3__45__cpo4cendE,@object
	.size		_ZN39_INTERNAL_622827d4_4_k_cu_63ab61fc_78274cuda3std3__45__cpo4cendE,(_ZN39_INTERNAL_622827d4_4_k_cu_63ab61fc_78274cuda3std6ranges3__45__cpo4swapE - _ZN39_INTERNAL_622827d4_4_k_cu_63ab61fc_78274cuda3std3__45__cpo4cendE)
_ZN39_INTERNAL_622827d4_4_k_cu_63ab61fc_78274cuda3std3__45__cpo4cendE:
	.zero		1
	.type		_ZN39_INTERNAL_622827d4_4_k_cu_63ab61fc_78274cuda3std6ranges3__45__cpo4swapE,@object
	.size		_ZN39_INTERNAL_622827d4_4_k_cu_63ab61fc_78274cuda3std6ranges3__45__cpo4swapE,(.L_11 - _ZN39_INTERNAL_622827d4_4_k_cu_63ab61fc_78274cuda3std6ranges3__45__cpo4swapE)
_ZN39_INTERNAL_622827d4_4_k_cu_63ab61fc_78274cuda3std6ranges3__45__cpo4swapE:
	.zero		1
.L_11:


//--------------------- .nv.constant0._ZN7cutlass13device_kernelINS_4gemm6kernel13GemmUniversalIN4cute5tupleIJiiiiEEENS1_10collective13CollectiveMmaINS1_35MainloopSm100TmaUmmaWarpSpecializedILi4ELi2ELi4ENS5_IJNS4_1CILi1EEESB_SB_EEEEENS5_IJNSA_ILi64EEENSA_ILi256EEESE_EEENS_12float_e4m3_tENS5_IJlSB_lEEESH_SI_NS4_8TiledMMAINS4_8MMA_AtomIJNS4_10MMA_TraitsINS4_19SM100_MMA_F8F6F4_SSEJSH_SH_fSE_SF_NS4_17integral_constantINS4_4UMMA5MajorELSP_0EEESQ_NSN_INSO_7ScaleInELSR_0EEESS_EEEEEENS4_6LayoutISC_NS5_IJNSA_ILi0EEESW_SW_EEEEENS5_IJNS4_10UnderscoreESZ_SZ_EEEEENS4_13SM90_TMA_LOADENS4_14ComposedLayoutINS4_7SwizzleILi2ELi4ELi3EEENS4_18smem_ptr_flag_bitsILi8EEENSV_INS5_IJNSA_ILi8EEESE_EEENS5_IJSE_SB_EEEEEEEvNS4_8identityES12_S1C_vS1D_EENS_8epilogue10collective18CollectiveEpilogueINS1F_23Sm100TmaWarpSpecializedILi4ELi2ELi32ELb0ELb0EEEJSG_NS5_IJNSV_ISE_SB_EES1K_EEESH_SI_SH_SI_NS1F_6fusion15FusionCallbacksIS1J_NS1M_17LinearCombinationISH_fSH_fLNS_15FloatRoundStyleE2EEESG_S1L_JEEENS4_5SM1004TMEM4LOAD26SM100_TMEM_LOAD_16dp32b32xES12_S1C_NS4_39AutoVectorizingCopyWithAssumedAlignmentILi128EEENS4_14SM90_TMA_STOREES1C_S1X_S1X_EEEvvEEEEvNT_6ParamsE --------------------------
	.section	.nv.constant0._ZN7cutlass13device_kernelINS_4gemm6kernel13GemmUniversalIN4cute5tupleIJiiiiEEENS1_10collective13CollectiveMmaINS1_35MainloopSm100TmaUmmaWarpSpecializedILi4ELi2ELi4ENS5_IJNS4_1CILi1EEESB_SB_EEEEENS5_IJNSA_ILi64EEENSA_ILi256EEESE_EEENS_12float_e4m3_tENS5_IJlSB_lEEESH_SI_NS4_8TiledMMAINS4_8MMA_AtomIJNS4_10MMA_TraitsINS4_19SM100_MMA_F8F6F4_SSEJSH_SH_fSE_SF_NS4_17integral_constantINS4_4UMMA5MajorELSP_0EEESQ_NSN_INSO_7ScaleInELSR_0EEESS_EEEEEENS4_6LayoutISC_NS5_IJNSA_ILi0EEESW_SW_EEEEENS5_IJNS4_10UnderscoreESZ_SZ_EEEEENS4_13SM90_TMA_LOADENS4_14ComposedLayoutINS4_7SwizzleILi2ELi4ELi3EEENS4_18smem_ptr_flag_bitsILi8EEENSV_INS5_IJNSA_ILi8EEESE_EEENS5_IJSE_SB_EEEEEEEvNS4_8identityES12_S1C_vS1D_EENS_8epilogue10collective18CollectiveEpilogueINS1F_23Sm100TmaWarpSpecializedILi4ELi2ELi32ELb0ELb0EEEJSG_NS5_IJNSV_ISE_SB_EES1K_EEESH_SI_SH_SI_NS1F_6fusion15FusionCallbacksIS1J_NS1M_17LinearCombinationISH_fSH_fLNS_15FloatRoundStyleE2EEESG_S1L_JEEENS4_5SM1004TMEM4LOAD26SM100_TMEM_LOAD_16dp32b32xES12_S1C_NS4_39AutoVectorizingCopyWithAssumedAlignmentILi128EEENS4_14SM90_TMA_STOREES1C_S1X_S1X_EEEvvEEEEvNT_6ParamsE,"a",@progbits
	.sectionflags	@""
	.align	4
.nv.constant0._ZN7cutlass13device_kernelINS_4gemm6kernel13GemmUniversalIN4cute5tupleIJiiiiEEENS1_10collective13CollectiveMmaINS1_35MainloopSm100TmaUmmaWarpSpecializedILi4ELi2ELi4ENS5_IJNS4_1CILi1EEESB_SB_EEEEENS5_IJNSA_ILi64EEENSA_ILi256EEESE_EEENS_12float_e4m3_tENS5_IJlSB_lEEESH_SI_NS4_8TiledMMAINS4_8MMA_AtomIJNS4_10MMA_TraitsINS4_19SM100_MMA_F8F6F4_SSEJSH_SH_fSE_SF_NS4_17integral_constantINS4_4UMMA5MajorELSP_0EEESQ_NSN_INSO_7ScaleInELSR_0EEESS_EEEEEENS4_6LayoutISC_NS5_IJNSA_ILi0EEESW_SW_EEEEENS5_IJNS4_10UnderscoreESZ_SZ_EEEEENS4_13SM90_TMA_LOADENS4_14ComposedLayoutINS4_7SwizzleILi2ELi4ELi3EEENS4_18smem_ptr_flag_bitsILi8EEENSV_INS5_IJNSA_ILi8EEESE_EEENS5_IJSE_SB_EEEEEEEvNS4_8identityES12_S1C_vS1D_EENS_8epilogue10collective18CollectiveEpilogueINS1F_23Sm100TmaWarpSpecializedILi4ELi2ELi32ELb0ELb0EEEJSG_NS5_IJNSV_ISE_SB_EES1K_EEESH_SI_SH_SI_NS1F_6fusion15FusionCallbacksIS1J_NS1M_17LinearCombinationISH_fSH_fLNS_15FloatRoundStyleE2EEESG_S1L_JEEENS4_5SM1004TMEM4LOAD26SM100_TMEM_LOAD_16dp32b32xES12_S1C_NS4_39AutoVectorizingCopyWithAssumedAlignmentILi128EEENS4_14SM90_TMA_STOREES1C_S1X_S1X_EEEvvEEEEvNT_6ParamsE:
	.zero		2944


//--------------------- SYMBOLS --------------------------

	.type		.nv.reservedSmem.offset0,@object
	.size		.nv.reservedSmem.offset0,0x4
	.type		.nv.reservedSmem.cap,@object
	.size		.nv.reservedSmem.cap,0x4
	.type		__assertfail,@function
